//
// Generated by NVIDIA NVVM Compiler
//
// Compiler Build ID: CL-36424714
// Cuda compilation tools, release 13.0, V13.0.88
// Based on NVVM 20.0.0
//

.version 9.0
.target sm_100
.address_size 64

	// .globl	_Z7stretchPdS_i
// _ZZ9spmv_cuspjPKdPKiS2_S0_PdE5sdata has been demoted
// _ZZ9spmv_cuspjPKdPKiS2_S0_PdE4ptrs has been demoted

.visible .entry _Z7stretchPdS_i(
	.param .u64 .ptr .align 1 _Z7stretchPdS_i_param_0,
	.param .u64 .ptr .align 1 _Z7stretchPdS_i_param_1,
	.param .u32 _Z7stretchPdS_i_param_2
)
{
	.reg .pred 	%p<7>;
	.reg .b32 	%r<54>;
	.reg .b64 	%rd<28>;
	.reg .b64 	%fd<16>;

	ld.param.u64 	%rd3, [_Z7stretchPdS_i_param_0];
	ld.param.u64 	%rd4, [_Z7stretchPdS_i_param_1];
	ld.param.u32 	%r13, [_Z7stretchPdS_i_param_2];
	cvta.to.global.u64 	%rd1, %rd3;
	cvta.to.global.u64 	%rd2, %rd4;
	mov.u32 	%r14, %ctaid.x;
	mov.u32 	%r15, %ntid.x;
	mov.u32 	%r16, %tid.x;
	mad.lo.s32 	%r52, %r14, %r15, %r16;
	mov.u32 	%r17, %nctaid.x;
	mul.lo.s32 	%r2, %r15, %r17;
	mul.lo.s32 	%r3, %r13, %r13;
	setp.ge.s32 	%p1, %r52, %r3;
	@%p1 bra 	$L__BB0_7;
	add.s32 	%r18, %r52, %r2;
	max.s32 	%r19, %r3, %r18;
	setp.lt.s32 	%p2, %r18, %r3;
	selp.u32 	%r20, 1, 0, %p2;
	add.s32 	%r21, %r18, %r20;
	sub.s32 	%r22, %r19, %r21;
	div.u32 	%r23, %r22, %r2;
	add.s32 	%r4, %r23, %r20;
	and.b32  	%r24, %r4, 3;
	setp.eq.s32 	%p3, %r24, 3;
	@%p3 bra 	$L__BB0_4;
	add.s32 	%r25, %r4, 1;
	and.b32  	%r26, %r25, 3;
	neg.s32 	%r50, %r26;
$L__BB0_3:
	.pragma "nounroll";
	mul.wide.s32 	%rd5, %r52, 8;
	add.s64 	%rd6, %rd1, %rd5;
	add.s64 	%rd7, %rd2, %rd5;
	div.s32 	%r27, %r52, %r13;
	mul.lo.s32 	%r28, %r27, %r13;
	sub.s32 	%r29, %r52, %r28;
	ld.global.f64 	%fd1, [%rd7];
	mad.lo.s32 	%r30, %r29, %r13, %r27;
	mul.wide.s32 	%rd8, %r30, 8;
	add.s64 	%rd9, %rd2, %rd8;
	ld.global.f64 	%fd2, [%rd9];
	add.f64 	%fd3, %fd1, %fd2;
	st.global.f64 	[%rd6], %fd3;
	add.s32 	%r52, %r52, %r2;
	add.s32 	%r50, %r50, 1;
	setp.ne.s32 	%p4, %r50, 0;
	@%p4 bra 	$L__BB0_3;
$L__BB0_4:
	setp.lt.u32 	%p5, %r4, 3;
	@%p5 bra 	$L__BB0_7;
	mul.wide.s32 	%rd15, %r2, 8;
$L__BB0_6:
	div.s32 	%r31, %r52, %r13;
	mul.lo.s32 	%r32, %r31, %r13;
	sub.s32 	%r33, %r52, %r32;
	mul.wide.s32 	%rd10, %r52, 8;
	add.s64 	%rd11, %rd2, %rd10;
	ld.global.f64 	%fd4, [%rd11];
	mad.lo.s32 	%r34, %r33, %r13, %r31;
	mul.wide.s32 	%rd12, %r34, 8;
	add.s64 	%rd13, %rd2, %rd12;
	ld.global.f64 	%fd5, [%rd13];
	add.f64 	%fd6, %fd4, %fd5;
	add.s64 	%rd14, %rd1, %rd10;
	st.global.f64 	[%rd14], %fd6;
	add.s32 	%r35, %r52, %r2;
	div.s32 	%r36, %r35, %r13;
	mul.lo.s32 	%r37, %r36, %r13;
	sub.s32 	%r38, %r35, %r37;
	add.s64 	%rd16, %rd11, %rd15;
	ld.global.f64 	%fd7, [%rd16];
	mad.lo.s32 	%r39, %r38, %r13, %r36;
	mul.wide.s32 	%rd17, %r39, 8;
	add.s64 	%rd18, %rd2, %rd17;
	ld.global.f64 	%fd8, [%rd18];
	add.f64 	%fd9, %fd7, %fd8;
	add.s64 	%rd19, %rd14, %rd15;
	st.global.f64 	[%rd19], %fd9;
	add.s32 	%r40, %r35, %r2;
	div.s32 	%r41, %r40, %r13;
	mul.lo.s32 	%r42, %r41, %r13;
	sub.s32 	%r43, %r40, %r42;
	add.s64 	%rd20, %rd16, %rd15;
	ld.global.f64 	%fd10, [%rd20];
	mad.lo.s32 	%r44, %r43, %r13, %r41;
	mul.wide.s32 	%rd21, %r44, 8;
	add.s64 	%rd22, %rd2, %rd21;
	ld.global.f64 	%fd11, [%rd22];
	add.f64 	%fd12, %fd10, %fd11;
	add.s64 	%rd23, %rd19, %rd15;
	st.global.f64 	[%rd23], %fd12;
	add.s32 	%r45, %r40, %r2;
	div.s32 	%r46, %r45, %r13;
	mul.lo.s32 	%r47, %r46, %r13;
	sub.s32 	%r48, %r45, %r47;
	add.s64 	%rd24, %rd20, %rd15;
	ld.global.f64 	%fd13, [%rd24];
	mad.lo.s32 	%r49, %r48, %r13, %r46;
	mul.wide.s32 	%rd25, %r49, 8;
	add.s64 	%rd26, %rd2, %rd25;
	ld.global.f64 	%fd14, [%rd26];
	add.f64 	%fd15, %fd13, %fd14;
	add.s64 	%rd27, %rd23, %rd15;
	st.global.f64 	[%rd27], %fd15;
	add.s32 	%r52, %r45, %r2;
	setp.lt.s32 	%p6, %r52, %r3;
	@%p6 bra 	$L__BB0_6;
$L__BB0_7:
	ret;

}
	// .globl	_Z26kernel_update_hess_stretchPdiS_S_S_S_ii
.visible .entry _Z26kernel_update_hess_stretchPdiS_S_S_S_ii(
	.param .u64 .ptr .align 1 _Z26kernel_update_hess_stretchPdiS_S_S_S_ii_param_0,
	.param .u32 _Z26kernel_update_hess_stretchPdiS_S_S_S_ii_param_1,
	.param .u64 .ptr .align 1 _Z26kernel_update_hess_stretchPdiS_S_S_S_ii_param_2,
	.param .u64 .ptr .align 1 _Z26kernel_update_hess_stretchPdiS_S_S_S_ii_param_3,
	.param .u64 .ptr .align 1 _Z26kernel_update_hess_stretchPdiS_S_S_S_ii_param_4,
	.param .u64 .ptr .align 1 _Z26kernel_update_hess_stretchPdiS_S_S_S_ii_param_5,
	.param .u32 _Z26kernel_update_hess_stretchPdiS_S_S_S_ii_param_6,
	.param .u32 _Z26kernel_update_hess_stretchPdiS_S_S_S_ii_param_7
)
{
	.reg .pred 	%p<7>;
	.reg .b32 	%r<58>;
	.reg .b64 	%rd<37>;
	.reg .b64 	%fd<37>;

	ld.param.u32 	%r7, [_Z26kernel_update_hess_stretchPdiS_S_S_S_ii_param_1];
	ld.param.u64 	%rd3, [_Z26kernel_update_hess_stretchPdiS_S_S_S_ii_param_2];
	ld.param.u32 	%r8, [_Z26kernel_update_hess_stretchPdiS_S_S_S_ii_param_6];
	mov.u32 	%r10, %ctaid.x;
	mov.u32 	%r1, %ntid.x;
	mov.u32 	%r11, %tid.x;
	mad.lo.s32 	%r57, %r10, %r1, %r11;
	mul.lo.s32 	%r3, %r8, %r7;
	setp.ge.s32 	%p1, %r57, %r3;
	@%p1 bra 	$L__BB1_3;
	mov.u32 	%r12, %nctaid.x;
	mul.lo.s32 	%r4, %r1, %r12;
	cvta.to.global.u64 	%rd1, %rd3;
$L__BB1_2:
	ld.param.u32 	%r56, [_Z26kernel_update_hess_stretchPdiS_S_S_S_ii_param_7];
	ld.param.u64 	%rd36, [_Z26kernel_update_hess_stretchPdiS_S_S_S_ii_param_4];
	ld.param.u64 	%rd35, [_Z26kernel_update_hess_stretchPdiS_S_S_S_ii_param_3];
	ld.param.u64 	%rd34, [_Z26kernel_update_hess_stretchPdiS_S_S_S_ii_param_0];
	div.s32 	%r13, %r57, %r8;
	div.s32 	%r14, %r57, %r56;
	rem.s32 	%r15, %r14, %r7;
	div.s32 	%r16, %r57, %r7;
	rem.s32 	%r17, %r16, %r7;
	mul.lo.s32 	%r18, %r16, %r7;
	sub.s32 	%r19, %r57, %r18;
	setp.eq.s32 	%p2, %r15, %r19;
	selp.f64 	%fd1, 0d3FF0000000000000, 0d0000000000000000, %p2;
	cvt.rzi.s32.f64 	%r20, %fd1;
	setp.eq.s32 	%p3, %r13, %r19;
	selp.f64 	%fd2, 0d3FF0000000000000, 0d0000000000000000, %p3;
	cvt.rzi.s32.f64 	%r21, %fd2;
	setp.eq.s32 	%p4, %r15, %r17;
	selp.f64 	%fd3, 0d3FF0000000000000, 0d0000000000000000, %p4;
	cvt.rzi.s32.f64 	%r22, %fd3;
	setp.eq.s32 	%p5, %r13, %r17;
	selp.f64 	%fd4, 0d3FF0000000000000, 0d0000000000000000, %p5;
	cvt.rzi.s32.f64 	%r23, %fd4;
	mul.lo.s32 	%r24, %r13, %r7;
	add.s32 	%r25, %r17, %r24;
	cvta.to.global.u64 	%rd6, %rd34;
	mul.wide.s32 	%rd7, %r25, 8;
	add.s64 	%rd8, %rd6, %rd7;
	ld.global.f64 	%fd5, [%rd8];
	mul.lo.s32 	%r26, %r15, %r7;
	add.s32 	%r27, %r17, %r26;
	mul.wide.s32 	%rd9, %r27, 8;
	add.s64 	%rd10, %rd6, %rd9;
	ld.global.f64 	%fd6, [%rd10];
	add.s32 	%r28, %r19, %r24;
	mul.wide.s32 	%rd11, %r28, 8;
	add.s64 	%rd12, %rd6, %rd11;
	ld.global.f64 	%fd7, [%rd12];
	add.s32 	%r29, %r19, %r26;
	mul.wide.s32 	%rd13, %r29, 8;
	add.s64 	%rd14, %rd6, %rd13;
	ld.global.f64 	%fd8, [%rd14];
	cvt.rn.f64.s32 	%fd9, %r20;
	mul.f64 	%fd10, %fd5, %fd9;
	cvt.rn.f64.s32 	%fd11, %r21;
	mul.f64 	%fd12, %fd6, %fd11;
	sub.f64 	%fd13, %fd10, %fd12;
	cvt.rn.f64.s32 	%fd14, %r22;
	mul.f64 	%fd15, %fd7, %fd14;
	sub.f64 	%fd16, %fd13, %fd15;
	cvt.rn.f64.s32 	%fd17, %r23;
	fma.rn.f64 	%fd18, %fd8, %fd17, %fd16;
	mul.lo.s32 	%r30, %r13, %r8;
	mad.lo.s32 	%r31, %r15, %r56, %r30;
	mul.lo.s32 	%r32, %r17, %r7;
	add.s32 	%r33, %r32, %r31;
	add.s32 	%r34, %r33, %r19;
	mul.wide.s32 	%rd15, %r34, 8;
	add.s64 	%rd16, %rd1, %rd15;
	ld.global.f64 	%fd19, [%rd16];
	mul.lo.s32 	%r35, %r17, %r56;
	add.s32 	%r36, %r26, %r30;
	add.s32 	%r37, %r36, %r35;
	add.s32 	%r38, %r37, %r19;
	cvta.to.global.u64 	%rd17, %rd35;
	mul.wide.s32 	%rd18, %r38, 8;
	add.s64 	%rd19, %rd17, %rd18;
	ld.global.f64 	%fd20, [%rd19];
	mul.lo.s32 	%r39, %r15, %r8;
	add.s32 	%r40, %r39, %r24;
	add.s32 	%r41, %r40, %r35;
	add.s32 	%r42, %r41, %r19;
	mul.wide.s32 	%rd20, %r42, 8;
	add.s64 	%rd21, %rd17, %rd20;
	ld.global.f64 	%fd21, [%rd21];
	mul.lo.s32 	%r43, %r19, %r56;
	add.s32 	%r44, %r27, %r30;
	add.s32 	%r45, %r44, %r43;
	mul.wide.s32 	%rd22, %r45, 8;
	add.s64 	%rd23, %rd17, %rd22;
	ld.global.f64 	%fd22, [%rd23];
	add.s32 	%r46, %r25, %r39;
	add.s32 	%r47, %r46, %r43;
	mul.wide.s32 	%rd24, %r47, 8;
	add.s64 	%rd25, %rd17, %rd24;
	ld.global.f64 	%fd23, [%rd25];
	sub.f64 	%fd24, %fd20, %fd21;
	sub.f64 	%fd25, %fd24, %fd22;
	add.f64 	%fd26, %fd25, %fd23;
	cvta.to.global.u64 	%rd26, %rd36;
	add.s64 	%rd27, %rd26, %rd15;
	ld.global.f64 	%fd27, [%rd27];
	mad.lo.s32 	%r48, %r13, %r56, %r39;
	add.s32 	%r49, %r32, %r48;
	add.s32 	%r50, %r49, %r19;
	mul.wide.s32 	%rd28, %r50, 8;
	add.s64 	%rd29, %rd26, %rd28;
	ld.global.f64 	%fd28, [%rd29];
	mul.lo.s32 	%r51, %r19, %r7;
	add.s32 	%r52, %r17, %r31;
	add.s32 	%r53, %r52, %r51;
	mul.wide.s32 	%rd30, %r53, 8;
	add.s64 	%rd31, %rd26, %rd30;
	ld.global.f64 	%fd29, [%rd31];
	add.s32 	%r54, %r17, %r48;
	add.s32 	%r55, %r54, %r51;
	mul.wide.s32 	%rd32, %r55, 8;
	add.s64 	%rd33, %rd26, %rd32;
	ld.global.f64 	%fd30, [%rd33];
	sub.f64 	%fd31, %fd27, %fd28;
	sub.f64 	%fd32, %fd31, %fd29;
	add.f64 	%fd33, %fd32, %fd30;
	add.f64 	%fd34, %fd19, %fd26;
	add.f64 	%fd35, %fd34, %fd33;
	fma.rn.f64 	%fd36, %fd18, 0dBFE0000000000000, %fd35;
	st.global.f64 	[%rd16], %fd36;
	add.s32 	%r57, %r57, %r4;
	setp.lt.s32 	%p6, %r57, %r3;
	@%p6 bra 	$L__BB1_2;
$L__BB1_3:
	ret;

}
	// .globl	_Z9spmv_cuspjPKdPKiS2_S0_Pd
.visible .entry _Z9spmv_cuspjPKdPKiS2_S0_Pd(
	.param .u32 _Z9spmv_cuspjPKdPKiS2_S0_Pd_param_0,
	.param .u64 .ptr .align 1 _Z9spmv_cuspjPKdPKiS2_S0_Pd_param_1,
	.param .u64 .ptr .align 1 _Z9spmv_cuspjPKdPKiS2_S0_Pd_param_2,
	.param .u64 .ptr .align 1 _Z9spmv_cuspjPKdPKiS2_S0_Pd_param_3,
	.param .u64 .ptr .align 1 _Z9spmv_cuspjPKdPKiS2_S0_Pd_param_4,
	.param .u64 .ptr .align 1 _Z9spmv_cuspjPKdPKiS2_S0_Pd_param_5
)
{
	.reg .pred 	%p<25>;
	.reg .b32 	%r<117>;
	.reg .b64 	%rd<113>;
	.reg .b64 	%fd<147>;
	// demoted variable
	.shared .align 8 .b8 _ZZ9spmv_cuspjPKdPKiS2_S0_PdE5sdata[2176];
	// demoted variable
	.shared .align 4 .b8 _ZZ9spmv_cuspjPKdPKiS2_S0_PdE4ptrs[64];
	ld.param.u32 	%r39, [_Z9spmv_cuspjPKdPKiS2_S0_Pd_param_0];
	ld.param.u64 	%rd8, [_Z9spmv_cuspjPKdPKiS2_S0_Pd_param_1];
	ld.param.u64 	%rd6, [_Z9spmv_cuspjPKdPKiS2_S0_Pd_param_2];
	ld.param.u64 	%rd9, [_Z9spmv_cuspjPKdPKiS2_S0_Pd_param_3];
	ld.param.u64 	%rd10, [_Z9spmv_cuspjPKdPKiS2_S0_Pd_param_4];
	ld.param.u64 	%rd7, [_Z9spmv_cuspjPKdPKiS2_S0_Pd_param_5];
	cvta.to.global.u64 	%rd1, %rd10;
	cvta.to.global.u64 	%rd2, %rd9;
	cvta.to.global.u64 	%rd3, %rd8;
	mov.u32 	%r40, %ctaid.x;
	shl.b32 	%r41, %r40, 8;
	mov.u32 	%r1, %tid.x;
	add.s32 	%r42, %r41, %r1;
	and.b32  	%r2, %r1, 31;
	shr.s32 	%r43, %r42, 31;
	shr.u32 	%r44, %r43, 27;
	add.s32 	%r45, %r42, %r44;
	shr.s32 	%r106, %r45, 5;
	setp.ge.u32 	%p1, %r106, %r39;
	@%p1 bra 	$L__BB2_34;
	shr.u32 	%r46, %r1, 2;
	and.b32  	%r47, %r46, 248;
	mov.u32 	%r48, _ZZ9spmv_cuspjPKdPKiS2_S0_PdE4ptrs;
	add.s32 	%r4, %r48, %r47;
	shl.b32 	%r49, %r1, 3;
	mov.u32 	%r50, _ZZ9spmv_cuspjPKdPKiS2_S0_PdE5sdata;
	add.s32 	%r5, %r50, %r49;
	mov.u32 	%r51, %nctaid.x;
	shl.b32 	%r6, %r51, 3;
	cvta.to.global.u64 	%rd4, %rd6;
	cvta.to.global.u64 	%rd5, %rd7;
$L__BB2_2:
	setp.gt.u32 	%p2, %r2, 1;
	@%p2 bra 	$L__BB2_4;
	add.s32 	%r52, %r106, %r2;
	mul.wide.s32 	%rd11, %r52, 4;
	add.s64 	%rd12, %rd4, %rd11;
	ld.global.u32 	%r53, [%rd12];
	add.s32 	%r54, %r53, -1;
	shl.b32 	%r55, %r2, 2;
	add.s32 	%r56, %r4, %r55;
	st.volatile.shared.u32 	[%r56], %r54;
$L__BB2_4:
	ld.volatile.shared.u32 	%r8, [%r4];
	ld.volatile.shared.u32 	%r9, [%r4+4];
	sub.s32 	%r57, %r9, %r8;
	setp.lt.s32 	%p3, %r57, 33;
	@%p3 bra 	$L__BB2_19;
	and.b32  	%r81, %r8, -32;
	or.b32  	%r10, %r81, %r2;
	setp.lt.s32 	%p12, %r10, %r8;
	setp.ge.s32 	%p13, %r10, %r9;
	mov.f64 	%fd146, 0d0000000000000000;
	or.pred  	%p14, %p12, %p13;
	@%p14 bra 	$L__BB2_7;
	mul.wide.s32 	%rd59, %r10, 8;
	add.s64 	%rd60, %rd3, %rd59;
	ld.global.f64 	%fd74, [%rd60];
	mul.wide.s32 	%rd61, %r10, 4;
	add.s64 	%rd62, %rd2, %rd61;
	ld.global.u32 	%r82, [%rd62];
	mul.wide.s32 	%rd63, %r82, 8;
	add.s64 	%rd64, %rd1, %rd63;
	ld.global.f64 	%fd75, [%rd64+-8];
	fma.rn.f64 	%fd146, %fd74, %fd75, 0d0000000000000000;
$L__BB2_7:
	add.s32 	%r111, %r10, 32;
	setp.ge.s32 	%p15, %r111, %r9;
	@%p15 bra 	$L__BB2_31;
	add.s32 	%r83, %r10, 64;
	max.s32 	%r84, %r9, %r83;
	sub.s32 	%r85, %r84, %r10;
	add.s32 	%r12, %r85, -33;
	shr.u32 	%r86, %r12, 5;
	add.s32 	%r13, %r86, 1;
	setp.lt.u32 	%p16, %r12, 224;
	@%p16 bra 	$L__BB2_11;
	mov.b32 	%r108, 0;
$L__BB2_10:
	.pragma "nounroll";
	mul.wide.s32 	%rd65, %r111, 8;
	add.s64 	%rd66, %rd3, %rd65;
	ld.global.f64 	%fd77, [%rd66];
	mul.wide.s32 	%rd67, %r111, 4;
	add.s64 	%rd68, %rd2, %rd67;
	ld.global.u32 	%r88, [%rd68];
	mul.wide.s32 	%rd69, %r88, 8;
	add.s64 	%rd70, %rd1, %rd69;
	ld.global.f64 	%fd78, [%rd70+-8];
	fma.rn.f64 	%fd79, %fd77, %fd78, %fd146;
	ld.global.f64 	%fd80, [%rd66+256];
	ld.global.u32 	%r89, [%rd68+128];
	mul.wide.s32 	%rd71, %r89, 8;
	add.s64 	%rd72, %rd1, %rd71;
	ld.global.f64 	%fd81, [%rd72+-8];
	fma.rn.f64 	%fd82, %fd80, %fd81, %fd79;
	ld.global.f64 	%fd83, [%rd66+512];
	ld.global.u32 	%r90, [%rd68+256];
	mul.wide.s32 	%rd73, %r90, 8;
	add.s64 	%rd74, %rd1, %rd73;
	ld.global.f64 	%fd84, [%rd74+-8];
	fma.rn.f64 	%fd85, %fd83, %fd84, %fd82;
	ld.global.f64 	%fd86, [%rd66+768];
	ld.global.u32 	%r91, [%rd68+384];
	mul.wide.s32 	%rd75, %r91, 8;
	add.s64 	%rd76, %rd1, %rd75;
	ld.global.f64 	%fd87, [%rd76+-8];
	fma.rn.f64 	%fd88, %fd86, %fd87, %fd85;
	ld.global.f64 	%fd89, [%rd66+1024];
	ld.global.u32 	%r92, [%rd68+512];
	mul.wide.s32 	%rd77, %r92, 8;
	add.s64 	%rd78, %rd1, %rd77;
	ld.global.f64 	%fd90, [%rd78+-8];
	fma.rn.f64 	%fd91, %fd89, %fd90, %fd88;
	ld.global.f64 	%fd92, [%rd66+1280];
	ld.global.u32 	%r93, [%rd68+640];
	mul.wide.s32 	%rd79, %r93, 8;
	add.s64 	%rd80, %rd1, %rd79;
	ld.global.f64 	%fd93, [%rd80+-8];
	fma.rn.f64 	%fd94, %fd92, %fd93, %fd91;
	ld.global.f64 	%fd95, [%rd66+1536];
	ld.global.u32 	%r94, [%rd68+768];
	mul.wide.s32 	%rd81, %r94, 8;
	add.s64 	%rd82, %rd1, %rd81;
	ld.global.f64 	%fd96, [%rd82+-8];
	fma.rn.f64 	%fd97, %fd95, %fd96, %fd94;
	ld.global.f64 	%fd98, [%rd66+1792];
	ld.global.u32 	%r95, [%rd68+896];
	mul.wide.s32 	%rd83, %r95, 8;
	add.s64 	%rd84, %rd1, %rd83;
	ld.global.f64 	%fd99, [%rd84+-8];
	fma.rn.f64 	%fd146, %fd98, %fd99, %fd97;
	add.s32 	%r111, %r111, 256;
	add.s32 	%r108, %r108, 8;
	and.b32  	%r96, %r13, 268435448;
	setp.eq.s32 	%p17, %r108, %r96;
	@%p17 bra 	$L__BB2_11;
	bra.uni 	$L__BB2_10;
$L__BB2_11:
	and.b32  	%r27, %r13, 7;
	setp.eq.s32 	%p18, %r27, 0;
	@%p18 bra 	$L__BB2_31;
	setp.lt.u32 	%p19, %r27, 4;
	@%p19 bra 	$L__BB2_14;
	mul.wide.s32 	%rd85, %r111, 8;
	add.s64 	%rd86, %rd3, %rd85;
	ld.global.f64 	%fd101, [%rd86];
	mul.wide.s32 	%rd87, %r111, 4;
	add.s64 	%rd88, %rd2, %rd87;
	ld.global.u32 	%r97, [%rd88];
	mul.wide.s32 	%rd89, %r97, 8;
	add.s64 	%rd90, %rd1, %rd89;
	ld.global.f64 	%fd102, [%rd90+-8];
	fma.rn.f64 	%fd103, %fd101, %fd102, %fd146;
	ld.global.f64 	%fd104, [%rd86+256];
	ld.global.u32 	%r98, [%rd88+128];
	mul.wide.s32 	%rd91, %r98, 8;
	add.s64 	%rd92, %rd1, %rd91;
	ld.global.f64 	%fd105, [%rd92+-8];
	fma.rn.f64 	%fd106, %fd104, %fd105, %fd103;
	ld.global.f64 	%fd107, [%rd86+512];
	ld.global.u32 	%r99, [%rd88+256];
	mul.wide.s32 	%rd93, %r99, 8;
	add.s64 	%rd94, %rd1, %rd93;
	ld.global.f64 	%fd108, [%rd94+-8];
	fma.rn.f64 	%fd109, %fd107, %fd108, %fd106;
	ld.global.f64 	%fd110, [%rd86+768];
	ld.global.u32 	%r100, [%rd88+384];
	mul.wide.s32 	%rd95, %r100, 8;
	add.s64 	%rd96, %rd1, %rd95;
	ld.global.f64 	%fd111, [%rd96+-8];
	fma.rn.f64 	%fd146, %fd110, %fd111, %fd109;
	add.s32 	%r111, %r111, 128;
$L__BB2_14:
	and.b32  	%r101, %r13, 3;
	setp.eq.s32 	%p20, %r101, 0;
	@%p20 bra 	$L__BB2_31;
	setp.eq.s32 	%p21, %r101, 1;
	@%p21 bra 	$L__BB2_17;
	mul.wide.s32 	%rd97, %r111, 8;
	add.s64 	%rd98, %rd3, %rd97;
	ld.global.f64 	%fd113, [%rd98];
	mul.wide.s32 	%rd99, %r111, 4;
	add.s64 	%rd100, %rd2, %rd99;
	ld.global.u32 	%r102, [%rd100];
	mul.wide.s32 	%rd101, %r102, 8;
	add.s64 	%rd102, %rd1, %rd101;
	ld.global.f64 	%fd114, [%rd102+-8];
	fma.rn.f64 	%fd115, %fd113, %fd114, %fd146;
	ld.global.f64 	%fd116, [%rd98+256];
	ld.global.u32 	%r103, [%rd100+128];
	mul.wide.s32 	%rd103, %r103, 8;
	add.s64 	%rd104, %rd1, %rd103;
	ld.global.f64 	%fd117, [%rd104+-8];
	fma.rn.f64 	%fd146, %fd116, %fd117, %fd115;
	add.s32 	%r111, %r111, 64;
$L__BB2_17:
	and.b32  	%r104, %r12, 32;
	setp.ne.s32 	%p22, %r104, 0;
	@%p22 bra 	$L__BB2_31;
	mul.wide.s32 	%rd105, %r111, 8;
	add.s64 	%rd106, %rd3, %rd105;
	ld.global.f64 	%fd118, [%rd106];
	mul.wide.s32 	%rd107, %r111, 4;
	add.s64 	%rd108, %rd2, %rd107;
	ld.global.u32 	%r105, [%rd108];
	mul.wide.s32 	%rd109, %r105, 8;
	add.s64 	%rd110, %rd1, %rd109;
	ld.global.f64 	%fd119, [%rd110+-8];
	fma.rn.f64 	%fd146, %fd118, %fd119, %fd146;
	bra.uni 	$L__BB2_31;
$L__BB2_19:
	add.s32 	%r114, %r8, %r2;
	setp.ge.s32 	%p4, %r114, %r9;
	mov.f64 	%fd146, 0d0000000000000000;
	@%p4 bra 	$L__BB2_31;
	add.s32 	%r58, %r114, 32;
	max.s32 	%r59, %r9, %r58;
	not.b32 	%r60, %r2;
	add.s32 	%r61, %r59, %r60;
	sub.s32 	%r19, %r61, %r8;
	shr.u32 	%r62, %r19, 5;
	add.s32 	%r20, %r62, 1;
	setp.lt.u32 	%p5, %r19, 224;
	mov.f64 	%fd146, 0d0000000000000000;
	@%p5 bra 	$L__BB2_23;
	and.b32  	%r63, %r20, 268435448;
	neg.s32 	%r109, %r63;
	mov.f64 	%fd146, 0d0000000000000000;
$L__BB2_22:
	.pragma "nounroll";
	mul.wide.s32 	%rd13, %r114, 8;
	add.s64 	%rd14, %rd3, %rd13;
	mul.wide.s32 	%rd15, %r114, 4;
	add.s64 	%rd16, %rd2, %rd15;
	ld.global.f64 	%fd30, [%rd14];
	ld.global.u32 	%r64, [%rd16];
	mul.wide.s32 	%rd17, %r64, 8;
	add.s64 	%rd18, %rd1, %rd17;
	ld.global.f64 	%fd31, [%rd18+-8];
	fma.rn.f64 	%fd32, %fd30, %fd31, %fd146;
	ld.global.f64 	%fd33, [%rd14+256];
	ld.global.u32 	%r65, [%rd16+128];
	mul.wide.s32 	%rd19, %r65, 8;
	add.s64 	%rd20, %rd1, %rd19;
	ld.global.f64 	%fd34, [%rd20+-8];
	fma.rn.f64 	%fd35, %fd33, %fd34, %fd32;
	ld.global.f64 	%fd36, [%rd14+512];
	ld.global.u32 	%r66, [%rd16+256];
	mul.wide.s32 	%rd21, %r66, 8;
	add.s64 	%rd22, %rd1, %rd21;
	ld.global.f64 	%fd37, [%rd22+-8];
	fma.rn.f64 	%fd38, %fd36, %fd37, %fd35;
	ld.global.f64 	%fd39, [%rd14+768];
	ld.global.u32 	%r67, [%rd16+384];
	mul.wide.s32 	%rd23, %r67, 8;
	add.s64 	%rd24, %rd1, %rd23;
	ld.global.f64 	%fd40, [%rd24+-8];
	fma.rn.f64 	%fd41, %fd39, %fd40, %fd38;
	ld.global.f64 	%fd42, [%rd14+1024];
	ld.global.u32 	%r68, [%rd16+512];
	mul.wide.s32 	%rd25, %r68, 8;
	add.s64 	%rd26, %rd1, %rd25;
	ld.global.f64 	%fd43, [%rd26+-8];
	fma.rn.f64 	%fd44, %fd42, %fd43, %fd41;
	ld.global.f64 	%fd45, [%rd14+1280];
	ld.global.u32 	%r69, [%rd16+640];
	mul.wide.s32 	%rd27, %r69, 8;
	add.s64 	%rd28, %rd1, %rd27;
	ld.global.f64 	%fd46, [%rd28+-8];
	fma.rn.f64 	%fd47, %fd45, %fd46, %fd44;
	ld.global.f64 	%fd48, [%rd14+1536];
	ld.global.u32 	%r70, [%rd16+768];
	mul.wide.s32 	%rd29, %r70, 8;
	add.s64 	%rd30, %rd1, %rd29;
	ld.global.f64 	%fd49, [%rd30+-8];
	fma.rn.f64 	%fd50, %fd48, %fd49, %fd47;
	ld.global.f64 	%fd51, [%rd14+1792];
	ld.global.u32 	%r71, [%rd16+896];
	mul.wide.s32 	%rd31, %r71, 8;
	add.s64 	%rd32, %rd1, %rd31;
	ld.global.f64 	%fd52, [%rd32+-8];
	fma.rn.f64 	%fd146, %fd51, %fd52, %fd50;
	add.s32 	%r114, %r114, 256;
	add.s32 	%r109, %r109, 8;
	setp.eq.s32 	%p6, %r109, 0;
	@%p6 bra 	$L__BB2_23;
	bra.uni 	$L__BB2_22;
$L__BB2_23:
	and.b32  	%r33, %r20, 7;
	setp.eq.s32 	%p7, %r33, 0;
	@%p7 bra 	$L__BB2_31;
	setp.lt.u32 	%p8, %r33, 4;
	@%p8 bra 	$L__BB2_26;
	mul.wide.s32 	%rd33, %r114, 8;
	add.s64 	%rd34, %rd3, %rd33;
	ld.global.f64 	%fd54, [%rd34];
	mul.wide.s32 	%rd35, %r114, 4;
	add.s64 	%rd36, %rd2, %rd35;
	ld.global.u32 	%r72, [%rd36];
	mul.wide.s32 	%rd37, %r72, 8;
	add.s64 	%rd38, %rd1, %rd37;
	ld.global.f64 	%fd55, [%rd38+-8];
	fma.rn.f64 	%fd56, %fd54, %fd55, %fd146;
	ld.global.f64 	%fd57, [%rd34+256];
	ld.global.u32 	%r73, [%rd36+128];
	mul.wide.s32 	%rd39, %r73, 8;
	add.s64 	%rd40, %rd1, %rd39;
	ld.global.f64 	%fd58, [%rd40+-8];
	fma.rn.f64 	%fd59, %fd57, %fd58, %fd56;
	ld.global.f64 	%fd60, [%rd34+512];
	ld.global.u32 	%r74, [%rd36+256];
	mul.wide.s32 	%rd41, %r74, 8;
	add.s64 	%rd42, %rd1, %rd41;
	ld.global.f64 	%fd61, [%rd42+-8];
	fma.rn.f64 	%fd62, %fd60, %fd61, %fd59;
	ld.global.f64 	%fd63, [%rd34+768];
	ld.global.u32 	%r75, [%rd36+384];
	mul.wide.s32 	%rd43, %r75, 8;
	add.s64 	%rd44, %rd1, %rd43;
	ld.global.f64 	%fd64, [%rd44+-8];
	fma.rn.f64 	%fd146, %fd63, %fd64, %fd62;
	add.s32 	%r114, %r114, 128;
$L__BB2_26:
	and.b32  	%r76, %r20, 3;
	setp.eq.s32 	%p9, %r76, 0;
	@%p9 bra 	$L__BB2_31;
	setp.eq.s32 	%p10, %r76, 1;
	@%p10 bra 	$L__BB2_29;
	mul.wide.s32 	%rd45, %r114, 8;
	add.s64 	%rd46, %rd3, %rd45;
	ld.global.f64 	%fd66, [%rd46];
	mul.wide.s32 	%rd47, %r114, 4;
	add.s64 	%rd48, %rd2, %rd47;
	ld.global.u32 	%r77, [%rd48];
	mul.wide.s32 	%rd49, %r77, 8;
	add.s64 	%rd50, %rd1, %rd49;
	ld.global.f64 	%fd67, [%rd50+-8];
	fma.rn.f64 	%fd68, %fd66, %fd67, %fd146;
	ld.global.f64 	%fd69, [%rd46+256];
	ld.global.u32 	%r78, [%rd48+128];
	mul.wide.s32 	%rd51, %r78, 8;
	add.s64 	%rd52, %rd1, %rd51;
	ld.global.f64 	%fd70, [%rd52+-8];
	fma.rn.f64 	%fd146, %fd69, %fd70, %fd68;
	add.s32 	%r114, %r114, 64;
$L__BB2_29:
	and.b32  	%r79, %r19, 32;
	setp.ne.s32 	%p11, %r79, 0;
	@%p11 bra 	$L__BB2_31;
	mul.wide.s32 	%rd53, %r114, 8;
	add.s64 	%rd54, %rd3, %rd53;
	ld.global.f64 	%fd71, [%rd54];
	mul.wide.s32 	%rd55, %r114, 4;
	add.s64 	%rd56, %rd2, %rd55;
	ld.global.u32 	%r80, [%rd56];
	mul.wide.s32 	%rd57, %r80, 8;
	add.s64 	%rd58, %rd1, %rd57;
	ld.global.f64 	%fd72, [%rd58+-8];
	fma.rn.f64 	%fd146, %fd71, %fd72, %fd146;
$L__BB2_31:
	setp.ne.s32 	%p23, %r2, 0;
	st.volatile.shared.f64 	[%r5], %fd146;
	ld.volatile.shared.f64 	%fd120, [%r5+128];
	add.f64 	%fd121, %fd146, %fd120;
	st.volatile.shared.f64 	[%r5], %fd121;
	ld.volatile.shared.f64 	%fd122, [%r5+64];
	add.f64 	%fd123, %fd121, %fd122;
	st.volatile.shared.f64 	[%r5], %fd123;
	ld.volatile.shared.f64 	%fd124, [%r5+32];
	add.f64 	%fd125, %fd123, %fd124;
	st.volatile.shared.f64 	[%r5], %fd125;
	ld.volatile.shared.f64 	%fd126, [%r5+16];
	add.f64 	%fd127, %fd125, %fd126;
	st.volatile.shared.f64 	[%r5], %fd127;
	ld.volatile.shared.f64 	%fd128, [%r5+8];
	add.f64 	%fd129, %fd127, %fd128;
	st.volatile.shared.f64 	[%r5], %fd129;
	@%p23 bra 	$L__BB2_33;
	ld.volatile.shared.f64 	%fd130, [%r5];
	mul.wide.s32 	%rd111, %r106, 8;
	add.s64 	%rd112, %rd5, %rd111;
	st.global.f64 	[%rd112], %fd130;
$L__BB2_33:
	add.s32 	%r106, %r106, %r6;
	setp.lt.u32 	%p24, %r106, %r39;
	@%p24 bra 	$L__BB2_2;
$L__BB2_34:
	ret;

}


// ===== COMPILED SASS (sm_100) =====

	.target	sm_100

	.elftype	@"ET_EXEC"


//--------------------- .note.nv.tkinfo           --------------------------
	.section	.note.nv.tkinfo,"",@"SHT_NOTE"
	.sectionflags	@"SHF_NOTE_NV_TKINFO"
	.tkinfo
        /*0018*/ 	.word	0x00000002
        /*0030*/ 	.string	""
        /*0030*/ 	.string	"ptxas"
        /*0030*/ 	.string	"Cuda compilation tools, release 13.0, V13.0.88"
        /*0030*/ 	.string	"Build cuda_13.0.r13.0/compiler.36424714_0"
        /*0030*/ 	.string	"-arch sm_100 -m 64 "



//--------------------- .note.nv.cuinfo           --------------------------
	.section	.note.nv.cuinfo,"",@"SHT_NOTE"
	.sectionflags	@"SHF_NOTE_NV_CUINFO"
        /*0018*/ 	.short	0x0002
        /*001a*/ 	.short	0x0064
        /*001c*/ 	.short	0x0082
	.zero		2


//--------------------- .nv.info                  --------------------------
	.section	.nv.info,"",@"SHT_CUDA_INFO"
	.align	4


	//----- nvinfo : EIATTR_REGCOUNT
	.align		4
        /*0000*/ 	.byte	0x04, 0x2f
        /*0002*/ 	.short	(.L_1 - .L_0)
	.align		4
.L_0:
        /*0004*/ 	.word	index@(_Z7stretchPdS_i)
        /*0008*/ 	.word	0x0000001c


	//----- nvinfo : EIATTR_FRAME_SIZE
	.align		4
.L_1:
        /*000c*/ 	.byte	0x04, 0x11
        /*000e*/ 	.short	(.L_3 - .L_2)
	.align		4
.L_2:
        /*0010*/ 	.word	index@(_Z7stretchPdS_i)
        /*0014*/ 	.word	0x00000000


	//----- nvinfo : EIATTR_REGCOUNT
	.align		4
.L_3:
        /*0018*/ 	.byte	0x04, 0x2f
        /*001a*/ 	.short	(.L_5 - .L_4)
	.align		4
.L_4:
        /*001c*/ 	.word	index@(_Z26kernel_update_hess_stretchPdiS_S_S_S_ii)
        /*0020*/ 	.word	0x00000020


	//----- nvinfo : EIATTR_FRAME_SIZE
	.align		4
.L_5:
        /*0024*/ 	.byte	0x04, 0x11
        /*0026*/ 	.short	(.L_7 - .L_6)
	.align		4
.L_6:
        /*0028*/ 	.word	index@(_Z26kernel_update_hess_stretchPdiS_S_S_S_ii)
        /*002c*/ 	.word	0x00000000


	//----- nvinfo : EIATTR_REGCOUNT
	.align		4
.L_7:
        /*0030*/ 	.byte	0x04, 0x2f
        /*0032*/ 	.short	(.L_9 - .L_8)
	.align		4
.L_8:
        /*0034*/ 	.word	index@(_Z9spmv_cuspjPKdPKiS2_S0_Pd)
        /*0038*/ 	.word	0x00000020


	//----- nvinfo : EIATTR_FRAME_SIZE
	.align		4
.L_9:
        /*003c*/ 	.byte	0x04, 0x11
        /*003e*/ 	.short	(.L_11 - .L_10)
	.align		4
.L_10:
        /*0040*/ 	.word	index@(_Z9spmv_cuspjPKdPKiS2_S0_Pd)
        /*0044*/ 	.word	0x00000000


	//----- nvinfo : EIATTR_MIN_STACK_SIZE
	.align		4
.L_11:
        /*0048*/ 	.byte	0x04, 0x12
        /*004a*/ 	.short	(.L_13 - .L_12)
	.align		4
.L_12:
        /*004c*/ 	.word	index@(_Z9spmv_cuspjPKdPKiS2_S0_Pd)
        /*0050*/ 	.word	0x00000000


	//----- nvinfo : EIATTR_MIN_STACK_SIZE
	.align		4
.L_13:
        /*0054*/ 	.byte	0x04, 0x12
        /*0056*/ 	.short	(.L_15 - .L_14)
	.align		4
.L_14:
        /*0058*/ 	.word	index@(_Z26kernel_update_hess_stretchPdiS_S_S_S_ii)
        /*005c*/ 	.word	0x00000000


	//----- nvinfo : EIATTR_MIN_STACK_SIZE
	.align		4
.L_15:
        /*0060*/ 	.byte	0x04, 0x12
        /*0062*/ 	.short	(.L_17 - .L_16)
	.align		4
.L_16:
        /*0064*/ 	.word	index@(_Z7stretchPdS_i)
        /*0068*/ 	.word	0x00000000
.L_17:


//--------------------- .nv.compat                --------------------------
	.section	.nv.compat,"",@"SHT_CUDA_COMPAT_INFO"
	.align	4
        /*0000*/ 	.byte	0x02, 0x09, 0x00, 0x00, 0x02, 0x02, 0x01, 0x00, 0x02, 0x05, 0x05, 0x00, 0x03, 0x07, 0x01, 0x01
        /*0010*/ 	.byte	0x02, 0x03, 0x00, 0x00, 0x02, 0x06, 0x01, 0x00, 0x04, 0x0b, 0x08, 0x00, 0x01, 0x00, 0x00, 0x00
        /*0020*/ 	.byte	0x00, 0x00, 0x00, 0x00


//--------------------- .nv.info._Z9spmv_cuspjPKdPKiS2_S0_Pd --------------------------
	.section	.nv.info._Z9spmv_cuspjPKdPKiS2_S0_Pd,"",@"SHT_CUDA_INFO"
	.sectionflags	@""
	.align	4


	//----- nvinfo : EIATTR_CUDA_API_VERSION
	.align		4
        /*0000*/ 	.byte	0x04, 0x37
        /*0002*/ 	.short	(.L_19 - .L_18)
.L_18:
        /*0004*/ 	.word	0x00000082


	//----- nvinfo : EIATTR_KPARAM_INFO
	.align		4
.L_19:
        /*0008*/ 	.byte	0x04, 0x17
        /*000a*/ 	.short	(.L_21 - .L_20)
.L_20:
        /*000c*/ 	.word	0x00000000
        /*0010*/ 	.short	0x0005
        /*0012*/ 	.short	0x0028
        /*0014*/ 	.byte	0x00, 0xf5, 0x21, 0x00


	//----- nvinfo : EIATTR_KPARAM_INFO
	.align		4
.L_21:
        /*0018*/ 	.byte	0x04, 0x17
        /*001a*/ 	.short	(.L_23 - .L_22)
.L_22:
        /*001c*/ 	.word	0x00000000
        /*0020*/ 	.short	0x0004
        /*0022*/ 	.short	0x0020
        /*0024*/ 	.byte	0x00, 0xf5, 0x21, 0x00


	//----- nvinfo : EIATTR_KPARAM_INFO
	.align		4
.L_23:
        /*0028*/ 	.byte	0x04, 0x17
        /*002a*/ 	.short	(.L_25 - .L_24)
.L_24:
        /*002c*/ 	.word	0x00000000
        /*0030*/ 	.short	0x0003
        /*0032*/ 	.short	0x0018
        /*0034*/ 	.byte	0x00, 0xf5, 0x21, 0x00


	//----- nvinfo : EIATTR_KPARAM_INFO
	.align		4
.L_25:
        /*0038*/ 	.byte	0x04, 0x17
        /*003a*/ 	.short	(.L_27 - .L_26)
.L_26:
        /*003c*/ 	.word	0x00000000
        /*0040*/ 	.short	0x0002
        /*0042*/ 	.short	0x0010
        /*0044*/ 	.byte	0x00, 0xf5, 0x21, 0x00


	//----- nvinfo : EIATTR_KPARAM_INFO
	.align		4
.L_27:
        /*0048*/ 	.byte	0x04, 0x17
        /*004a*/ 	.short	(.L_29 - .L_28)
.L_28:
        /*004c*/ 	.word	0x00000000
        /*0050*/ 	.short	0x0001
        /*0052*/ 	.short	0x0008
        /*0054*/ 	.byte	0x00, 0xf5, 0x21, 0x00


	//----- nvinfo : EIATTR_KPARAM_INFO
	.align		4
.L_29:
        /*0058*/ 	.byte	0x04, 0x17
        /*005a*/ 	.short	(.L_31 - .L_30)
.L_30:
        /*005c*/ 	.word	0x00000000
        /*0060*/ 	.short	0x0000
        /*0062*/ 	.short	0x0000
        /*0064*/ 	.byte	0x00, 0xf0, 0x11, 0x00


	//----- nvinfo : EIATTR_SPARSE_MMA_MASK
	.align		4
.L_31:
        /*0068*/ 	.byte	0x03, 0x50
        /*006a*/ 	.short	0x0000


	//----- nvinfo : EIATTR_MAXREG_COUNT
	.align		4
        /*006c*/ 	.byte	0x03, 0x1b
        /*006e*/ 	.short	0x00ff


	//----- nvinfo : EIATTR_MERCURY_ISA_VERSION
	.align		4
        /*0070*/ 	.byte	0x03, 0x5f
        /*0072*/ 	.short	0x0101


	//----- nvinfo : EIATTR_VRC_CTA_INIT_COUNT
	.align		4
        /*0074*/ 	.byte	0x02, 0x4a
	.zero		1
	.zero		1


	//----- nvinfo : EIATTR_EXIT_INSTR_OFFSETS
	.align		4
        /*0078*/ 	.byte	0x04, 0x1c
        /*007a*/ 	.short	(.L_33 - .L_32)


	//   ....[0]....
.L_32:
        /*007c*/ 	.word	0x00000090


	//   ....[1]....
        /*0080*/ 	.word	0x00001520


	//----- nvinfo : EIATTR_CRS_STACK_SIZE
	.align		4
.L_33:
        /*0084*/ 	.byte	0x04, 0x1e
        /*0086*/ 	.short	(.L_35 - .L_34)
.L_34:
        /*0088*/ 	.word	0x00000000


	//----- nvinfo : EIATTR_CBANK_PARAM_SIZE
	.align		4
.L_35:
        /*008c*/ 	.byte	0x03, 0x19
        /*008e*/ 	.short	0x0030


	//----- nvinfo : EIATTR_PARAM_CBANK
	.align		4
        /*0090*/ 	.byte	0x04, 0x0a
        /*0092*/ 	.short	(.L_37 - .L_36)
	.align		4
.L_36:
        /*0094*/ 	.word	index@(.nv.constant0._Z9spmv_cuspjPKdPKiS2_S0_Pd)
        /*0098*/ 	.short	0x0380
        /*009a*/ 	.short	0x0030


	//----- nvinfo : EIATTR_SW_WAR
	.align		4
.L_37:
        /*009c*/ 	.byte	0x04, 0x36
        /*009e*/ 	.short	(.L_39 - .L_38)
.L_38:
        /*00a0*/ 	.word	0x00000008
.L_39:


//--------------------- .nv.info._Z26kernel_update_hess_stretchPdiS_S_S_S_ii --------------------------
	.section	.nv.info._Z26kernel_update_hess_stretchPdiS_S_S_S_ii,"",@"SHT_CUDA_INFO"
	.sectionflags	@""
	.align	4


	//----- nvinfo : EIATTR_CUDA_API_VERSION
	.align		4
        /*0000*/ 	.byte	0x04, 0x37
        /*0002*/ 	.short	(.L_41 - .L_40)
.L_40:
        /*0004*/ 	.word	0x00000082


	//----- nvinfo : EIATTR_KPARAM_INFO
	.align		4
.L_41:
        /*0008*/ 	.byte	0x04, 0x17
        /*000a*/ 	.short	(.L_43 - .L_42)
.L_42:
        /*000c*/ 	.word	0x00000000
        /*0010*/ 	.short	0x0007
        /*0012*/ 	.short	0x0034
        /*0014*/ 	.byte	0x00, 0xf0, 0x11, 0x00


	//----- nvinfo : EIATTR_KPARAM_INFO
	.align		4
.L_43:
        /*0018*/ 	.byte	0x04, 0x17
        /*001a*/ 	.short	(.L_45 - .L_44)
.L_44:
        /*001c*/ 	.word	0x00000000
        /*0020*/ 	.short	0x0006
        /*0022*/ 	.short	0x0030
        /*0024*/ 	.byte	0x00, 0xf0, 0x11, 0x00


	//----- nvinfo : EIATTR_KPARAM_INFO
	.align		4
.L_45:
        /*0028*/ 	.byte	0x04, 0x17
        /*002a*/ 	.short	(.L_47 - .L_46)
.L_46:
        /*002c*/ 	.word	0x00000000
        /*0030*/ 	.short	0x0005
        /*0032*/ 	.short	0x0028
        /*0034*/ 	.byte	0x00, 0xf5, 0x21, 0x00


	//----- nvinfo : EIATTR_KPARAM_INFO
	.align		4
.L_47:
        /*0038*/ 	.byte	0x04, 0x17
        /*003a*/ 	.short	(.L_49 - .L_48)
.L_48:
        /*003c*/ 	.word	0x00000000
        /*0040*/ 	.short	0x0004
        /*0042*/ 	.short	0x0020
        /*0044*/ 	.byte	0x00, 0xf5, 0x21, 0x00


	//----- nvinfo : EIATTR_KPARAM_INFO
	.align		4
.L_49:
        /*0048*/ 	.byte	0x04, 0x17
        /*004a*/ 	.short	(.L_51 - .L_50)
.L_50:
        /*004c*/ 	.word	0x00000000
        /*0050*/ 	.short	0x0003
        /*0052*/ 	.short	0x0018
        /*0054*/ 	.byte	0x00, 0xf5, 0x21, 0x00


	//----- nvinfo : EIATTR_KPARAM_INFO
	.align		4
.L_51:
        /*0058*/ 	.byte	0x04, 0x17
        /*005a*/ 	.short	(.L_53 - .L_52)
.L_52:
        /*005c*/ 	.word	0x00000000
        /*0060*/ 	.short	0x0002
        /*0062*/ 	.short	0x0010
        /*0064*/ 	.byte	0x00, 0xf5, 0x21, 0x00


	//----- nvinfo : EIATTR_KPARAM_INFO
	.align		4
.L_53:
        /*0068*/ 	.byte	0x04, 0x17
        /*006a*/ 	.short	(.L_55 - .L_54)
.L_54:
        /*006c*/ 	.word	0x00000000
        /*0070*/ 	.short	0x0001
        /*0072*/ 	.short	0x0008
        /*0074*/ 	.byte	0x00, 0xf0, 0x11, 0x00


	//----- nvinfo : EIATTR_KPARAM_INFO
	.align		4
.L_55:
        /*0078*/ 	.byte	0x04, 0x17
        /*007a*/ 	.short	(.L_57 - .L_56)
.L_56:
        /*007c*/ 	.word	0x00000000
        /*0080*/ 	.short	0x0000
        /*0082*/ 	.short	0x0000
        /*0084*/ 	.byte	0x00, 0xf5, 0x21, 0x00


	//----- nvinfo : EIATTR_SPARSE_MMA_MASK
	.align		4
.L_57:
        /*0088*/ 	.byte	0x03, 0x50
        /*008a*/ 	.short	0x0000


	//----- nvinfo : EIATTR_MAXREG_COUNT
	.align		4
        /*008c*/ 	.byte	0x03, 0x1b
        /*008e*/ 	.short	0x00ff


	//----- nvinfo : EIATTR_MERCURY_ISA_VERSION
	.align		4
        /*0090*/ 	.byte	0x03, 0x5f
        /*0092*/ 	.short	0x0101


	//----- nvinfo : EIATTR_VRC_CTA_INIT_COUNT
	.align		4
        /*0094*/ 	.byte	0x02, 0x4a
	.zero		1
	.zero		1


	//----- nvinfo : EIATTR_EXIT_INSTR_OFFSETS
	.align		4
        /*0098*/ 	.byte	0x04, 0x1c
        /*009a*/ 	.short	(.L_59 - .L_58)


	//   ....[0]....
.L_58:
        /*009c*/ 	.word	0x000000a0


	//   ....[1]....
        /*00a0*/ 	.word	0x00000ce0


	//----- nvinfo : EIATTR_CRS_STACK_SIZE
	.align		4
.L_59:
        /*00a4*/ 	.byte	0x04, 0x1e
        /*00a6*/ 	.short	(.L_61 - .L_60)
.L_60:
        /*00a8*/ 	.word	0x00000000


	//----- nvinfo : EIATTR_CBANK_PARAM_SIZE
	.align		4
.L_61:
        /*00ac*/ 	.byte	0x03, 0x19
        /*00ae*/ 	.short	0x0038


	//----- nvinfo : EIATTR_PARAM_CBANK
	.align		4
        /*00b0*/ 	.byte	0x04, 0x0a
        /*00b2*/ 	.short	(.L_63 - .L_62)
	.align		4
.L_62:
        /*00b4*/ 	.word	index@(.nv.constant0._Z26kernel_update_hess_stretchPdiS_S_S_S_ii)
        /*00b8*/ 	.short	0x0380
        /*00ba*/ 	.short	0x0038


	//----- nvinfo : EIATTR_SW_WAR
	.align		4
.L_63:
        /*00bc*/ 	.byte	0x04, 0x36
        /*00be*/ 	.short	(.L_65 - .L_64)
.L_64:
        /*00c0*/ 	.word	0x00000008
.L_65:


//--------------------- .nv.info._Z7stretchPdS_i  --------------------------
	.section	.nv.info._Z7stretchPdS_i,"",@"SHT_CUDA_INFO"
	.sectionflags	@""
	.align	4


	//----- nvinfo : EIATTR_CUDA_API_VERSION
	.align		4
        /*0000*/ 	.byte	0x04, 0x37
        /*0002*/ 	.short	(.L_67 - .L_66)
.L_66:
        /*0004*/ 	.word	0x00000082


	//----- nvinfo : EIATTR_KPARAM_INFO
	.align		4
.L_67:
        /*0008*/ 	.byte	0x04, 0x17
        /*000a*/ 	.short	(.L_69 - .L_68)
.L_68:
        /*000c*/ 	.word	0x00000000
        /*0010*/ 	.short	0x0002
        /*0012*/ 	.short	0x0010
        /*0014*/ 	.byte	0x00, 0xf0, 0x11, 0x00


	//----- nvinfo : EIATTR_KPARAM_INFO
	.align		4
.L_69:
        /*0018*/ 	.byte	0x04, 0x17
        /*001a*/ 	.short	(.L_71 - .L_70)
.L_70:
        /*001c*/ 	.word	0x00000000
        /*0020*/ 	.short	0x0001
        /*0022*/ 	.short	0x0008
        /*0024*/ 	.byte	0x00, 0xf5, 0x21, 0x00


	//----- nvinfo : EIATTR_KPARAM_INFO
	.align		4
.L_71:
        /*0028*/ 	.byte	0x04, 0x17
        /*002a*/ 	.short	(.L_73 - .L_72)
.L_72:
        /*002c*/ 	.word	0x00000000
        /*0030*/ 	.short	0x0000
        /*0032*/ 	.short	0x0000
        /*0034*/ 	.byte	0x00, 0xf5, 0x21, 0x00


	//----- nvinfo : EIATTR_SPARSE_MMA_MASK
	.align		4
.L_73:
        /*0038*/ 	.byte	0x03, 0x50
        /*003a*/ 	.short	0x0000


	//----- nvinfo : EIATTR_MAXREG_COUNT
	.align		4
        /*003c*/ 	.byte	0x03, 0x1b
        /*003e*/ 	.short	0x00ff


	//----- nvinfo : EIATTR_MERCURY_ISA_VERSION
	.align		4
        /*0040*/ 	.byte	0x03, 0x5f
        /*0042*/ 	.short	0x0101


	//----- nvinfo : EIATTR_VRC_CTA_INIT_COUNT
	.align		4
        /*0044*/ 	.byte	0x02, 0x4a
	.zero		1
	.zero		1


	//----- nvinfo : EIATTR_EXIT_INSTR_OFFSETS
	.align		4
        /*0048*/ 	.byte	0x04, 0x1c
        /*004a*/ 	.short	(.L_75 - .L_74)


	//   ....[0]....
.L_74:
        /*004c*/ 	.word	0x000000b0


	//   ....[1]....
        /*0050*/ 	.word	0x00000590


	//   ....[2]....
        /*0054*/ 	.word	0x00000d50


	//----- nvinfo : EIATTR_CRS_STACK_SIZE
	.align		4
.L_75:
        /*0058*/ 	.byte	0x04, 0x1e
        /*005a*/ 	.short	(.L_77 - .L_76)
.L_76:
        /*005c*/ 	.word	0x00000000


	//----- nvinfo : EIATTR_CBANK_PARAM_SIZE
	.align		4
.L_77:
        /*0060*/ 	.byte	0x03, 0x19
        /*0062*/ 	.short	0x0014


	//----- nvinfo : EIATTR_PARAM_CBANK
	.align		4
        /*0064*/ 	.byte	0x04, 0x0a
        /*0066*/ 	.short	(.L_79 - .L_78)
	.align		4
.L_78:
        /*0068*/ 	.word	index@(.nv.constant0._Z7stretchPdS_i)
        /*006c*/ 	.short	0x0380
        /*006e*/ 	.short	0x0014


	//----- nvinfo : EIATTR_SW_WAR
	.align		4
.L_79:
        /*0070*/ 	.byte	0x04, 0x36
        /*0072*/ 	.short	(.L_81 - .L_80)
.L_80:
        /*0074*/ 	.word	0x00000008
.L_81:


//--------------------- .nv.callgraph             --------------------------
	.section	.nv.callgraph,"",@"SHT_CUDA_CALLGRAPH"
	.align	4
	.sectionentsize	8
	.align		4
        /*0000*/ 	.word	0x00000000
	.align		4
        /*0004*/ 	.word	0xffffffff
	.align		4
        /*0008*/ 	.word	0x00000000
	.align		4
        /*000c*/ 	.word	0xfffffffe
	.align		4
        /*0010*/ 	.word	0x00000000
	.align		4
        /*0014*/ 	.word	0xfffffffd
	.align		4
        /*0018*/ 	.word	0x00000000
	.align		4
        /*001c*/ 	.word	0xfffffffc


//--------------------- .text._Z9spmv_cuspjPKdPKiS2_S0_Pd --------------------------
	.section	.text._Z9spmv_cuspjPKdPKiS2_S0_Pd,"ax",@progbits
	.align	128
        .global         _Z9spmv_cuspjPKdPKiS2_S0_Pd
        .type           _Z9spmv_cuspjPKdPKiS2_S0_Pd,@function
        .size           _Z9spmv_cuspjPKdPKiS2_S0_Pd,(.L_x_28 - _Z9spmv_cuspjPKdPKiS2_S0_Pd)
        .other          _Z9spmv_cuspjPKdPKiS2_S0_Pd,@"STO_CUDA_ENTRY STV_DEFAULT"
_Z9spmv_cuspjPKdPKiS2_S0_Pd:
.text._Z9spmv_cuspjPKdPKiS2_S0_Pd:
[----:B------:R-:W-:Y:S01]  /*0000*/  LDC R1, c[0x0][0x37c] ;  /* 0x0000df00ff017b82 */ /* 0x000fe20000000800 */
[----:B------:R-:W0:Y:S01]  /*0010*/  S2R R3, SR_CTAID.X ;  /* 0x0000000000037919 */ /* 0x000e220000002500 */
[----:B------:R-:W1:Y:S01]  /*0020*/  LDCU UR4, c[0x0][0x380] ;  /* 0x00007000ff0477ac */ /* 0x000e620008000800 */
[----:B------:R-:W0:Y:S02]  /*0030*/  S2R R0, SR_TID.X ;  /* 0x0000000000007919 */ /* 0x000e240000002100 */
[----:B0-----:R-:W-:-:S04]  /*0040*/  LEA R2, R3, R0, 0x8 ;  /* 0x0000000003027211 */ /* 0x001fc800078e40ff */
[----:B------:R-:W-:-:S04]  /*0050*/  SHF.R.S32.HI R3, RZ, 0x1f, R2 ;  /* 0x0000001fff037819 */ /* 0x000fc80000011402 */
[----:B------:R-:W-:-:S04]  /*0060*/  LEA.HI R3, R3, R2, RZ, 0x5 ;  /* 0x0000000203037211 */ /* 0x000fc800078f28ff */
[----:B------:R-:W-:-:S04]  /*0070*/  SHF.R.S32.HI R5, RZ, 0x5, R3 ;  /* 0x00000005ff057819 */ /* 0x000fc80000011403 */
[----:B-1----:R-:W-:-:S13]  /*0080*/  ISETP.GE.U32.AND P0, PT, R5, UR4, PT ;  /* 0x0000000405007c0c */ /* 0x002fda000bf06070 */
[----:B------:R-:W-:Y:S05]  /*0090*/  @P0 EXIT ;  /* 0x000000000000094d */ /* 0x000fea0003800000 */
[----:B------:R-:W0:Y:S01]  /*00a0*/  S2UR UR6, SR_CgaCtaId ;  /* 0x00000000000679c3 */ /* 0x000e220000008800 */
[----:B------:R-:W-:Y:S01]  /*00b0*/  UMOV UR4, 0x400 ;  /* 0x0000040000047882 */ /* 0x000fe20000000000 */
[----:B------:R-:W-:Y:S01]  /*00c0*/  SHF.R.U32.HI R3, RZ, 0x2, R0 ;  /* 0x00000002ff037819 */ /* 0x000fe20000011600 */
[----:B------:R-:W-:Y:S01]  /*00d0*/  UIADD3 UR5, UPT, UPT, UR4, 0x880, URZ ;  /* 0x0000088004057890 */ /* 0x000fe2000fffe0ff */
[----:B------:R-:W-:Y:S01]  /*00e0*/  LOP3.LUT R4, R0, 0x1f, RZ, 0xc0, !PT ;  /* 0x0000001f00047812 */ /* 0x000fe200078ec0ff */
[----:B------:R-:W1:Y:S01]  /*00f0*/  LDCU.64 UR8, c[0x0][0x358] ;  /* 0x00006b00ff0877ac */ /* 0x000e620008000a00 */
[----:B------:R-:W-:Y:S02]  /*0100*/  LOP3.LUT R3, R3, 0xf8, RZ, 0xc0, !PT ;  /* 0x000000f803037812 */ /* 0x000fe400078ec0ff */
[----:B------:R-:W2:Y:S01]  /*0110*/  LDC R2, c[0x0][0x370] ;  /* 0x0000dc00ff027b82 */ /* 0x000ea20000000800 */
[----:B0-----:R-:W-:Y:S02]  /*0120*/  ULEA UR4, UR6, UR4, 0x18 ;  /* 0x0000000406047291 */ /* 0x001fe4000f8ec0ff */
[----:B------:R-:W-:-:S04]  /*0130*/  ULEA UR5, UR6, UR5, 0x18 ;  /* 0x0000000506057291 */ /* 0x000fc8000f8ec0ff */
[----:B------:R-:W-:Y:S02]  /*0140*/  LEA R6, R0, UR4, 0x3 ;  /* 0x0000000400067c11 */ /* 0x000fe4000f8e18ff */
[----:B-1----:R-:W-:-:S07]  /*0150*/  IADD3 R7, PT, PT, R3, UR5, RZ ;  /* 0x0000000503077c10 */ /* 0x002fce000fffe0ff */
.L_x_19:
[----:B------:R-:W-:Y:S01]  /*0160*/  ISETP.GT.U32.AND P0, PT, R4, 0x1, PT ;  /* 0x000000010400780c */ /* 0x000fe20003f04070 */
[----:B------:R-:W-:-:S12]  /*0170*/  BSSY.RECONVERGENT B0, `(.L_x_0) ;  /* 0x0000009000007945 */ /* 0x000fd80003800200 */
[----:B------:R-:W-:Y:S05]  /*0180*/  @P0 BRA `(.L_x_1) ;  /* 0x00000000001c0947 */ /* 0x000fea0003800000 */
[----:B------:R-:W0:Y:S01]  /*0190*/  LDC.64 R8, c[0x0][0x390] ;  /* 0x0000e400ff087b82 */ /* 0x000e220000000a00 */
[----:B------:R-:W-:-:S04]  /*01a0*/  IMAD.IADD R11, R4, 0x1, R5 ;  /* 0x00000001040b7824 */ /* 0x000fc800078e0205 */
[----:B0-----:R-:W-:-:S06]  /*01b0*/  IMAD.WIDE R8, R11, 0x4, R8 ;  /* 0x000000040b087825 */ /* 0x001fcc00078e0208 */
[----:B------:R-:W3:Y:S01]  /*01c0*/  LDG.E R8, desc[UR8][R8.64] ;  /* 0x0000000808087981 */ /* 0x000ee2000c1e1900 */
[----:B------:R-:W-:Y:S01]  /*01d0*/  LEA R11, R4, R7, 0x2 ;  /* 0x00000007040b7211 */ /* 0x000fe200078e10ff */
[----:B---3--:R-:W-:-:S05]  /*01e0*/  VIADD R10, R8, 0xffffffff ;  /* 0xffffffff080a7836 */ /* 0x008fca0000000000 */
[----:B------:R0:W-:Y:S02]  /*01f0*/  STS [R11], R10 ;  /* 0x0000000a0b007388 */ /* 0x0001e40000000800 */
.L_x_1:
[----:B------:R-:W-:Y:S05]  /*0200*/  BSYNC.RECONVERGENT B0 ;  /* 0x0000000000007941 */ /* 0x000fea0003800200 */
.L_x_0:
[----:B0-----:R-:W-:Y:S01]  /*0210*/  LDS R11, [R3+UR5] ;  /* 0x00000005030b7984 */ /* 0x001fe20008000800 */
[----:B------:R-:W-:Y:S03]  /*0220*/  BSSY.RECONVERGENT B0, `(.L_x_2) ;  /* 0x0000116000007945 */ /* 0x000fe60003800200 */
[----:B------:R-:W0:Y:S02]  /*0230*/  LDS R9, [R3+UR5+0x4] ;  /* 0x0000040503097984 */ /* 0x000e240008000800 */
[----:B0-----:R-:W-:-:S04]  /*0240*/  IADD3 R8, PT, PT, -R11, R9, RZ ;  /* 0x000000090b087210 */ /* 0x001fc80007ffe1ff */
[----:B------:R-:W-:-:S13]  /*0250*/  ISETP.GE.AND P0, PT, R8, 0x21, PT ;  /* 0x000000210800780c */ /* 0x000fda0003f06270 */
[----:B------:R-:W-:Y:S05]  /*0260*/  @!P0 BRA `(.L_x_3) ;  /* 0x0000000800488947 */ /* 0x000fea0003800000 */
[----:B------:R-:W-:Y:S01]  /*0270*/  LOP3.LUT R13, R11, 0xffffffe0, RZ, 0xc0, !PT ;  /* 0xffffffe00b0d7812 */ /* 0x000fe200078ec0ff */
[----:B------:R-:W-:Y:S01]  /*0280*/  BSSY.RECONVERGENT B1, `(.L_x_4) ;  /* 0x0000012000017945 */ /* 0x000fe20003800200 */
[----:B------:R-:W-:Y:S02]  /*0290*/  CS2R R20, SRZ ;  /* 0x0000000000147805 */ /* 0x000fe4000001ff00 */
[----:B------:R-:W-:-:S04]  /*02a0*/  LOP3.LUT R8, R13, 0x1f, R0, 0xf8, !PT ;  /* 0x0000001f0d087812 */ /* 0x000fc800078ef800 */
[C---:B------:R-:W-:Y:S02]  /*02b0*/  ISETP.GE.AND P0, PT, R8.reuse, R9, PT ;  /* 0x000000090800720c */ /* 0x040fe40003f06270 */
[C---:B------:R-:W-:Y:S02]  /*02c0*/  IADD3 R22, PT, PT, R8.reuse, 0x20, RZ ;  /* 0x0000002008167810 */ /* 0x040fe40007ffe0ff */
[----:B------:R-:W-:Y:S02]  /*02d0*/  ISETP.LT.OR P0, PT, R8, R11, P0 ;  /* 0x0000000b0800720c */ /* 0x000fe40000701670 */
[----:B------:R-:W-:-:S11]  /*02e0*/  ISETP.GE.AND P1, PT, R22, R9, PT ;  /* 0x000000091600720c */ /* 0x000fd60003f26270 */
[----:B------:R-:W-:Y:S05]  /*02f0*/  @P0 BRA `(.L_x_5) ;  /* 0x0000000000280947 */ /* 0x000fea0003800000 */
[----:B------:R-:W0:Y:S08]  /*0300*/  LDC.64 R12, c[0x0][0x398] ;  /* 0x0000e600ff0c7b82 */ /* 0x000e300000000a00 */
[----:B------:R-:W1:Y:S08]  /*0310*/  LDC.64 R10, c[0x0][0x388] ;  /* 0x0000e200ff0a7b82 */ /* 0x000e700000000a00 */
[----:B------:R-:W3:Y:S01]  /*0320*/  LDC.64 R14, c[0x0][0x3a0] ;  /* 0x0000e800ff0e7b82 */ /* 0x000ee20000000a00 */
[----:B0-----:R-:W-:-:S06]  /*0330*/  IMAD.WIDE R12, R8, 0x4, R12 ;  /* 0x00000004080c7825 */ /* 0x001fcc00078e020c */
[----:B------:R-:W3:Y:S01]  /*0340*/  LDG.E R13, desc[UR8][R12.64] ;  /* 0x000000080c0d7981 */ /* 0x000ee2000c1e1900 */
[----:B-1----:R-:W-:-:S06]  /*0350*/  IMAD.WIDE R10, R8, 0x8, R10 ;  /* 0x00000008080a7825 */ /* 0x002fcc00078e020a */
[----:B------:R-:W4:Y:S01]  /*0360*/  LDG.E.64 R10, desc[UR8][R10.64] ;  /* 0x000000080a0a7981 */ /* 0x000f22000c1e1b00 */
[----:B---3--:R-:W-:-:S06]  /*0370*/  IMAD.WIDE R14, R13, 0x8, R14 ;  /* 0x000000080d0e7825 */ /* 0x008fcc00078e020e */
[----:B------:R-:W4:Y:S02]  /*0380*/  LDG.E.64 R14, desc[UR8][R14.64+-0x8] ;  /* 0xfffff8080e0e7981 */ /* 0x000f24000c1e1b00 */
[----:B----4-:R-:W-:-:S11]  /*0390*/  DFMA R20, R10, R14, RZ ;  /* 0x0000000e0a14722b */ /* 0x010fd600000000ff */
.L_x_5:
[----:B------:R-:W-:Y:S05]  /*03a0*/  BSYNC.RECONVERGENT B1 ;  /* 0x0000000000017941 */ /* 0x000fea0003800200 */
.L_x_4:
[----:B------:R-:W-:Y:S05]  /*03b0*/  @P1 BRA `(.L_x_6) ;  /* 0x0000000c00f01947 */ /* 0x000fea0003800000 */
[----:B------:R-:W-:Y:S01]  /*03c0*/  VIADDMNMX R23, R8, 0x40, R9, !PT ;  /* 0x0000004008177846 */ /* 0x000fe20007800109 */
[----:B------:R-:W-:Y:S03]  /*03d0*/  BSSY.RECONVERGENT B1, `(.L_x_7) ;  /* 0x0000038000017945 */ /* 0x000fe60003800200 */
[----:B------:R-:W-:-:S04]  /*03e0*/  IADD3 R23, PT, PT, R23, -0x21, -R8 ;  /* 0xffffffdf17177810 */ /* 0x000fc80007ffe808 */
[C---:B------:R-:W-:Y:S02]  /*03f0*/  ISETP.GE.U32.AND P0, PT, R23.reuse, 0xe0, PT ;  /* 0x000000e01700780c */ /* 0x040fe40003f06070 */
[----:B------:R-:W-:-:S11]  /*0400*/  LEA.HI R25, R23, 0x1, RZ, 0x1b ;  /* 0x0000000117197811 */ /* 0x000fd600078fd8ff */
[----:B------:R-:W-:Y:S05]  /*0410*/  @!P0 BRA `(.L_x_8) ;  /* 0x0000000000cc8947 */ /* 0x000fea0003800000 */
[----:B------:R-:W-:-:S07]  /*0420*/  IMAD.MOV.U32 R24, RZ, RZ, RZ ;  /* 0x000000ffff187224 */ /* 0x000fce00078e00ff */
.L_x_9:
[----:B------:R-:W0:Y:S08]  /*0430*/  LDC.64 R10, c[0x0][0x398] ;  /* 0x0000e600ff0a7b82 */ /* 0x000e300000000a00 */
[----:B------:R-:W1:Y:S08]  /*0440*/  LDC.64 R8, c[0x0][0x388] ;  /* 0x0000e200ff087b82 */ /* 0x000e700000000a00 */
[----:B------:R-:W3:Y:S01]  /*0450*/  LDC.64 R12, c[0x0][0x3a0] ;  /* 0x0000e800ff0c7b82 */ /* 0x000ee20000000a00 */
[----:B0-----:R-:W-:-:S05]  /*0460*/  IMAD.WIDE R10, R22, 0x4, R10 ;  /* 0x00000004160a7825 */ /* 0x001fca00078e020a */
[----:B------:R-:W3:Y:S01]  /*0470*/  LDG.E R29, desc[UR8][R10.64] ;  /* 0x000000080a1d7981 */ /* 0x000ee2000c1e1900 */
[----:B-1----:R-:W-:-:S03]  /*0480*/  IMAD.WIDE R8, R22, 0x8, R8 ;  /* 0x0000000816087825 */ /* 0x002fc600078e0208 */
[----:B------:R-:W4:Y:S04]  /*0490*/  LDG.E R19, desc[UR8][R10.64+0x80] ;  /* 0x000080080a137981 */ /* 0x000f28000c1e1900 */
[----:B------:R-:W5:Y:S04]  /*04a0*/  LDG.E.64 R16, desc[UR8][R8.64] ;  /* 0x0000000808107981 */ /* 0x000f68000c1e1b00 */
[----:B------:R-:W2:Y:S01]  /*04b0*/  LDG.E R27, desc[UR8][R10.64+0x100] ;  /* 0x000100080a1b7981 */ /* 0x000ea2000c1e1900 */
[----:B---3--:R-:W-:-:S05]  /*04c0*/  IMAD.WIDE R28, R29, 0x8, R12 ;  /* 0x000000081d1c7825 */ /* 0x008fca00078e020c */
[----:B------:R-:W5:Y:S01]  /*04d0*/  LDG.E.64 R14, desc[UR8][R28.64+-0x8] ;  /* 0xfffff8081c0e7981 */ /* 0x000f62000c1e1b00 */
[----:B----4-:R-:W-:-:S04]  /*04e0*/  IMAD.WIDE R18, R19, 0x8, R12 ;  /* 0x0000000813127825 */ /* 0x010fc800078e020c */
[----:B--2---:R-:W-:Y:S01]  /*04f0*/  IMAD.WIDE R26, R27, 0x8, R12 ;  /* 0x000000081b1a7825 */ /* 0x004fe200078e020c */
[----:B------:R-:W2:Y:S05]  /*0500*/  LDG.E R29, desc[UR8][R10.64+0x180] ;  /* 0x000180080a1d7981 */ /* 0x000eaa000c1e1900 */
[----:B------:R-:W3:Y:S01]  /*0510*/  LDG.E.64 R26, desc[UR8][R26.64+-0x8] ;  /* 0xfffff8081a1a7981 */ /* 0x000ee2000c1e1b00 */
[----:B-----5:R-:W-:-:S03]  /*0520*/  DFMA R20, R16, R14, R20 ;  /* 0x0000000e1014722b */ /* 0x020fc60000000014 */
[----:B------:R-:W4:Y:S04]  /*0530*/  LDG.E.64 R16, desc[UR8][R8.64+0x100] ;  /* 0x0001000808107981 */ /* 0x000f28000c1e1b00 */
[----:B------:R-:W4:Y:S01]  /*0540*/  LDG.E.64 R14, desc[UR8][R18.64+-0x8] ;  /* 0xfffff808120e7981 */ /* 0x000f22000c1e1b00 */
[----:B--2---:R-:W-:-:S03]  /*0550*/  IMAD.WIDE R28, R29, 0x8, R12 ;  /* 0x000000081d1c7825 */ /* 0x004fc600078e020c */
[----:B------:R-:W2:Y:S01]  /*0560*/  LDG.E.64 R18, desc[UR8][R8.64+0x300] ;  /* 0x0003000808127981 */ /* 0x000ea2000c1e1b00 */
[----:B----4-:R-:W-:-:S03]  /*0570*/  DFMA R14, R16, R14, R20 ;  /* 0x0000000e100e722b */ /* 0x010fc60000000014 */
[----:B------:R-:W3:Y:S04]  /*0580*/  LDG.E.64 R20, desc[UR8][R8.64+0x200] ;  /* 0x0002000808147981 */ /* 0x000ee8000c1e1b00 */
[----:B------:R-:W4:Y:S01]  /*0590*/  LDG.E R17, desc[UR8][R10.64+0x200] ;  /* 0x000200080a117981 */ /* 0x000f22000c1e1900 */
[----:B---3--:R-:W-:-:S03]  /*05a0*/  DFMA R20, R20, R26, R14 ;  /* 0x0000001a1414722b */ /* 0x008fc6000000000e */
[----:B------:R-:W2:Y:S01]  /*05b0*/  LDG.E.64 R14, desc[UR8][R28.64+-0x8] ;  /* 0xfffff8081c0e7981 */ /* 0x000ea2000c1e1b00 */
[----:B----4-:R-:W-:-:S03]  /*05c0*/  IMAD.WIDE R16, R17, 0x8, R12 ;  /* 0x0000000811107825 */ /* 0x010fc600078e020c */
[----:B------:R-:W3:Y:S04]  /*05d0*/  LDG.E R27, desc[UR8][R10.64+0x300] ;  /* 0x000300080a1b7981 */ /* 0x000ee8000c1e1900 */
[----:B------:R-:W4:Y:S04]  /*05e0*/  LDG.E.64 R16, desc[UR8][R16.64+-0x8] ;  /* 0xfffff80810107981 */ /* 0x000f28000c1e1b00 */
[----:B------:R-:W5:Y:S01]  /*05f0*/  LDG.E R29, desc[UR8][R10.64+0x380] ;  /* 0x000380080a1d7981 */ /* 0x000f62000c1e1900 */
[----:B--2---:R-:W-:-:S03]  /*0600*/  DFMA R14, R18, R14, R20 ;  /* 0x0000000e120e722b */ /* 0x004fc60000000014 */
[----:B------:R-:W4:Y:S04]  /*0610*/  LDG.E.64 R20, desc[UR8][R8.64+0x400] ;  /* 0x0004000808147981 */ /* 0x000f28000c1e1b00 */
[----:B------:R-:W2:Y:S01]  /*0620*/  LDG.E R19, desc[UR8][R10.64+0x280] ;  /* 0x000280080a137981 */ /* 0x000ea2000c1e1900 */
[----:B----4-:R-:W-:Y:S01]  /*0630*/  DFMA R20, R20, R16, R14 ;  /* 0x000000101414722b */ /* 0x010fe2000000000e */
[--C-:B--2---:R-:W-:Y:S02]  /*0640*/  IMAD.WIDE R14, R19, 0x8, R12.reuse ;  /* 0x00000008130e7825 */ /* 0x104fe400078e020c */
[----:B------:R-:W2:Y:S04]  /*0650*/  LDG.E.64 R18, desc[UR8][R8.64+0x500] ;  /* 0x0005000808127981 */ /* 0x000ea8000c1e1b00 */
[----:B------:R-:W2:Y:S01]  /*0660*/  LDG.E.64 R14, desc[UR8][R14.64+-0x8] ;  /* 0xfffff8080e0e7981 */ /* 0x000ea2000c1e1b00 */
[----:B---3--:R-:W-:-:S06]  /*0670*/  IMAD.WIDE R26, R27, 0x8, R12 ;  /* 0x000000081b1a7825 */ /* 0x008fcc00078e020c */
[----:B------:R-:W3:Y:S01]  /*0680*/  LDG.E.64 R26, desc[UR8][R26.64+-0x8] ;  /* 0xfffff8081a1a7981 */ /* 0x000ee2000c1e1b00 */
[----:B-----5:R-:W-:-:S06]  /*0690*/  IMAD.WIDE R12, R29, 0x8, R12 ;  /* 0x000000081d0c7825 */ /* 0x020fcc00078e020c */
[----:B------:R-:W4:Y:S01]  /*06a0*/  LDG.E.64 R12, desc[UR8][R12.64+-0x8] ;  /* 0xfffff8080c0c7981 */ /* 0x000f22000c1e1b00 */
[----:B--2---:R-:W-:-:S03]  /*06b0*/  DFMA R18, R18, R14, R20 ;  /* 0x0000000e1212722b */ /* 0x004fc60000000014 */
[----:B------:R-:W3:Y:S04]  /*06c0*/  LDG.E.64 R14, desc[UR8][R8.64+0x600] ;  /* 0x00060008080e7981 */ /* 0x000ee8000c1e1b00 */
[----:B------:R-:W4:Y:S01]  /*06d0*/  LDG.E.64 R20, desc[UR8][R8.64+0x700] ;  /* 0x0007000808147981 */ /* 0x000f22000c1e1b00 */
[----:B------:R-:W-:Y:S02]  /*06e0*/  IADD3 R24, PT, PT, R24, 0x8, RZ ;  /* 0x0000000818187810 */ /* 0x000fe40007ffe0ff */
[----:B------:R-:W-:Y:S01]  /*06f0*/  IADD3 R22, PT, PT, R22, 0x100, RZ ;  /* 0x0000010016167810 */ /* 0x000fe20007ffe0ff */
[----:B---3--:R-:W-:Y:S01]  /*0700*/  DFMA R18, R14, R26, R18 ;  /* 0x0000001a0e12722b */ /* 0x008fe20000000012 */
[----:B------:R-:W-:-:S04]  /*0710*/  LOP3.LUT R15, R25, 0xffffff8, RZ, 0xc0, !PT ;  /* 0x0ffffff8190f7812 */ /* 0x000fc800078ec0ff */
[----:B------:R-:W-:-:S03]  /*0720*/  ISETP.NE.AND P0, PT, R24, R15, PT ;  /* 0x0000000f1800720c */ /* 0x000fc60003f05270 */
[----:B----4-:R-:W-:-:S10]  /*0730*/  DFMA R20, R20, R12, R18 ;  /* 0x0000000c1414722b */ /* 0x010fd40000000012 */
[----:B------:R-:W-:Y:S05]  /*0740*/  @P0 BRA `(.L_x_9) ;  /* 0xfffffffc00380947 */ /* 0x000fea000383ffff */
.L_x_8:
[----:B------:R-:W-:Y:S05]  /*0750*/  BSYNC.RECONVERGENT B1 ;  /* 0x0000000000017941 */ /* 0x000fea0003800200 */
.L_x_7:
[----:B------:R-:W-:-:S13]  /*0760*/  LOP3.LUT P0, R8, R25, 0x7, RZ, 0xc0, !PT ;  /* 0x0000000719087812 */ /* 0x000fda000780c0ff */
[----:B------:R-:W-:Y:S05]  /*0770*/  @!P0 BRA `(.L_x_6) ;  /* 0x0000000c00008947 */ /* 0x000fea0003800000 */
[----:B------:R-:W-:Y:S01]  /*0780*/  ISETP.GE.U32.AND P0, PT, R8, 0x4, PT ;  /* 0x000000040800780c */ /* 0x000fe20003f06070 */
[----:B------:R-:W-:Y:S01]  /*0790*/  BSSY.RECONVERGENT B1, `(.L_x_10) ;  /* 0x000001d000017945 */ /* 0x000fe20003800200 */
[----:B------:R-:W-:-:S11]  /*07a0*/  LOP3.LUT P1, R24, R25, 0x3, RZ, 0xc0, !PT ;  /* 0x0000000319187812 */ /* 0x000fd6000782c0ff */
[----:B------:R-:W-:Y:S05]  /*07b0*/  @!P0 BRA `(.L_x_11) ;  /* 0x0000000000688947 */ /* 0x000fea0003800000 */
        /* <DEDUP_REMOVED lines=8> */
[----:B------:R-:W2:Y:S04]  /*0840*/  LDG.E R17, desc[UR8][R28.64+0x100] ;  /* 0x000100081c117981 */ /* 0x000ea8000c1e1900 */
[----:B------:R-:W5:Y:S01]  /*0850*/  LDG.E R25, desc[UR8][R28.64+0x180] ;  /* 0x000180081c197981 */ /* 0x000f62000c1e1900 */
[----:B---3--:R-:W-:-:S05]  /*0860*/  IMAD.WIDE R26, R27, 0x8, R10 ;  /* 0x000000081b1a7825 */ /* 0x008fca00078e020a */
[----:B------:R-:W3:Y:S01]  /*0870*/  LDG.E.64 R12, desc[UR8][R26.64+-0x8] ;  /* 0xfffff8081a0c7981 */ /* 0x000ee2000c1e1b00 */
[----:B----4-:R-:W-:-:S06]  /*0880*/  IMAD.WIDE R14, R15, 0x8, R10 ;  /* 0x000000080f0e7825 */ /* 0x010fcc00078e020a */
[----:B------:R-:W4:Y:S01]  /*0890*/  LDG.E.64 R14, desc[UR8][R14.64+-0x8] ;  /* 0xfffff8080e0e7981 */ /* 0x000f22000c1e1b00 */
[----:B--2---:R-:W-:-:S03]  /*08a0*/  IMAD.WIDE R16, R17, 0x8, R10 ;  /* 0x0000000811107825 */ /* 0x004fc600078e020a */
[----:B------:R-:W2:Y:S01]  /*08b0*/  LDG.E.64 R26, desc[UR8][R8.64+0x300] ;  /* 0x00030008081a7981 */ /* 0x000ea2000c1e1b00 */
[----:B-----5:R-:W-:-:S03]  /*08c0*/  IMAD.WIDE R10, R25, 0x8, R10 ;  /* 0x00000008190a7825 */ /* 0x020fc600078e020a */
[----:B------:R-:W5:Y:S04]  /*08d0*/  LDG.E.64 R16, desc[UR8][R16.64+-0x8] ;  /* 0xfffff80810107981 */ /* 0x000f68000c1e1b00 */
[----:B------:R-:W2:Y:S01]  /*08e0*/  LDG.E.64 R10, desc[UR8][R10.64+-0x8] ;  /* 0xfffff8080a0a7981 */ /* 0x000ea2000c1e1b00 */
[----:B---3--:R-:W-:-:S03]  /*08f0*/  DFMA R20, R18, R12, R20 ;  /* 0x0000000c1214722b */ /* 0x008fc60000000014 */
[----:B------:R-:W4:Y:S04]  /*0900*/  LDG.E.64 R12, desc[UR8][R8.64+0x100] ;  /* 0x00010008080c7981 */ /* 0x000f28000c1e1b00 */
[----:B------:R-:W5:Y:S01]  /*0910*/  LDG.E.64 R18, desc[UR8][R8.64+0x200] ;  /* 0x0002000808127981 */ /* 0x000f62000c1e1b00 */
[----:B------:R-:W-:Y:S01]  /*0920*/  VIADD R22, R22, 0x80 ;  /* 0x0000008016167836 */ /* 0x000fe20000000000 */
[----:B----4-:R-:W-:-:S08]  /*0930*/  DFMA R12, R12, R14, R20 ;  /* 0x0000000e0c0c722b */ /* 0x010fd00000000014 */
[----:B-----5:R-:W-:-:S08]  /*0940*/  DFMA R12, R18, R16, R12 ;  /* 0x00000010120c722b */ /* 0x020fd0000000000c */
[----:B--2---:R-:W-:-:S11]  /*0950*/  DFMA R20, R26, R10, R12 ;  /* 0x0000000a1a14722b */ /* 0x004fd6000000000c */
.L_x_11:
[----:B------:R-:W-:Y:S05]  /*0960*/  BSYNC.RECONVERGENT B1 ;  /* 0x0000000000017941 */ /* 0x000fea0003800200 */
.L_x_10:
[----:B------:R-:W-:Y:S05]  /*0970*/  @!P1 BRA `(.L_x_6) ;  /* 0x0000000800809947 */ /* 0x000fea0003800000 */
[----:B------:R-:W-:Y:S01]  /*0980*/  ISETP.NE.AND P1, PT, R24, 0x1, PT ;  /* 0x000000011800780c */ /* 0x000fe20003f25270 */
[----:B------:R-:W-:Y:S01]  /*0990*/  BSSY.RECONVERGENT B1, `(.L_x_12) ;  /* 0x0000013000017945 */ /* 0x000fe20003800200 */
[----:B------:R-:W-:-:S11]  /*09a0*/  LOP3.LUT P0, RZ, R23, 0x20, RZ, 0xc0, !PT ;  /* 0x0000002017ff7812 */ /* 0x000fd6000780c0ff */
[----:B------:R-:W-:Y:S05]  /*09b0*/  @!P1 BRA `(.L_x_13) ;  /* 0x0000000000409947 */ /* 0x000fea0003800000 */
[----:B------:R-:W0:Y:S08]  /*09c0*/  LDC.64 R8, c[0x0][0x398] ;  /* 0x0000e600ff087b82 */ /* 0x000e300000000a00 */
[----:B------:R-:W1:Y:S01]  /*09d0*/  LDC.64 R14, c[0x0][0x388] ;  /* 0x0000e200ff0e7b82 */ /* 0x000e620000000a00 */
[----:B0-----:R-:W-:-:S07]  /*09e0*/  IMAD.WIDE R16, R22, 0x4, R8 ;  /* 0x0000000416107825 */ /* 0x001fce00078e0208 */
[----:B------:R-:W0:Y:S01]  /*09f0*/  LDC.64 R8, c[0x0][0x3a0] ;  /* 0x0000e800ff087b82 */ /* 0x000e220000000a00 */
[----:B------:R-:W0:Y:S04]  /*0a00*/  LDG.E R13, desc[UR8][R16.64] ;  /* 0x00000008100d7981 */ /* 0x000e28000c1e1900 */
[----:B------:R-:W3:Y:S01]  /*0a10*/  LDG.E R19, desc[UR8][R16.64+0x80] ;  /* 0x0000800810137981 */ /* 0x000ee2000c1e1900 */
[----:B-1----:R-:W-:-:S05]  /*0a20*/  IMAD.WIDE R14, R22, 0x8, R14 ;  /* 0x00000008160e7825 */ /* 0x002fca00078e020e */
[----:B------:R-:W4:Y:S01]  /*0a30*/  LDG.E.64 R10, desc[UR8][R14.64] ;  /* 0x000000080e0a7981 */ /* 0x000f22000c1e1b00 */
[----:B0-----:R-:W-:-:S04]  /*0a40*/  IMAD.WIDE R12, R13, 0x8, R8 ;  /* 0x000000080d0c7825 */ /* 0x001fc800078e0208 */
[----:B---3--:R-:W-:Y:S02]  /*0a50*/  IMAD.WIDE R18, R19, 0x8, R8 ;  /* 0x0000000813127825 */ /* 0x008fe400078e0208 */
[----:B------:R-:W4:Y:S04]  /*0a60*/  LDG.E.64 R12, desc[UR8][R12.64+-0x8] ;  /* 0xfffff8080c0c7981 */ /* 0x000f28000c1e1b00 */
[----:B------:R-:W3:Y:S04]  /*0a70*/  LDG.E.64 R8, desc[UR8][R14.64+0x100] ;  /* 0x000100080e087981 */ /* 0x000ee8000c1e1b00 */
[----:B------:R-:W3:Y:S01]  /*0a80*/  LDG.E.64 R18, desc[UR8][R18.64+-0x8] ;  /* 0xfffff80812127981 */ /* 0x000ee2000c1e1b00 */
[----:B------:R-:W-:Y:S01]  /*0a90*/  IADD3 R22, PT, PT, R22, 0x40, RZ ;  /* 0x0000004016167810 */ /* 0x000fe20007ffe0ff */
[----:B----4-:R-:W-:-:S08]  /*0aa0*/  DFMA R10, R10, R12, R20 ;  /* 0x0000000c0a0a722b */ /* 0x010fd00000000014 */
[----:B---3--:R-:W-:-:S11]  /*0ab0*/  DFMA R20, R8, R18, R10 ;  /* 0x000000120814722b */ /* 0x008fd6000000000a */
.L_x_13:
[----:B------:R-:W-:Y:S05]  /*0ac0*/  BSYNC.RECONVERGENT B1 ;  /* 0x0000000000017941 */ /* 0x000fea0003800200 */
.L_x_12:
        /* <DEDUP_REMOVED lines=10> */
[----:B----4-:R-:W-:Y:S01]  /*0b70*/  DFMA R20, R22, R10, R20 ;  /* 0x0000000a1614722b */ /* 0x010fe20000000014 */
[----:B------:R-:W-:Y:S10]  /*0b80*/  BRA `(.L_x_6) ;  /* 0x0000000400fc7947 */ /* 0x000ff40003800000 */
.L_x_3:
[----:B------:R-:W-:Y:S02]  /*0b90*/  IADD3 R22, PT, PT, R4, R11, RZ ;  /* 0x0000000b04167210 */ /* 0x000fe40007ffe0ff */
[----:B------:R-:W-:Y:S02]  /*0ba0*/  CS2R R20, SRZ ;  /* 0x0000000000147805 */ /* 0x000fe4000001ff00 */
[----:B------:R-:W-:-:S13]  /*0bb0*/  ISETP.GE.AND P0, PT, R22, R9, PT ;  /* 0x000000091600720c */ /* 0x000fda0003f06270 */
[----:B------:R-:W-:Y:S05]  /*0bc0*/  @P0 BRA `(.L_x_6) ;  /* 0x0000000400ec0947 */ /* 0x000fea0003800000 */
[----:B------:R-:W-:Y:S01]  /*0bd0*/  LOP3.LUT R8, RZ, R4, RZ, 0x33, !PT ;  /* 0x00000004ff087212 */ /* 0x000fe200078e33ff */
[----:B------:R-:W-:Y:S01]  /*0be0*/  BSSY.RECONVERGENT B1, `(.L_x_14) ;  /* 0x000003b000017945 */ /* 0x000fe20003800200 */
[----:B------:R-:W-:Y:S02]  /*0bf0*/  VIADDMNMX R24, R22, 0x20, R9, !PT ;  /* 0x0000002016187846 */ /* 0x000fe40007800109 */
[----:B------:R-:W-:Y:S02]  /*0c00*/  CS2R R20, SRZ ;  /* 0x0000000000147805 */ /* 0x000fe4000001ff00 */
[----:B------:R-:W-:-:S04]  /*0c10*/  IADD3 R24, PT, PT, -R11, R24, R8 ;  /* 0x000000180b187210 */ /* 0x000fc80007ffe108 */
[C---:B------:R-:W-:Y:S02]  /*0c20*/  ISETP.GE.U32.AND P0, PT, R24.reuse, 0xe0, PT ;  /* 0x000000e01800780c */ /* 0x040fe40003f06070 */
[----:B------:R-:W-:-:S11]  /*0c30*/  LEA.HI R25, R24, 0x1, RZ, 0x1b ;  /* 0x0000000118197811 */ /* 0x000fd600078fd8ff */
[----:B------:R-:W-:Y:S05]  /*0c40*/  @!P0 BRA `(.L_x_15) ;  /* 0x0000000000d08947 */ /* 0x000fea0003800000 */
[----:B------:R-:W-:Y:S02]  /*0c50*/  LOP3.LUT R23, R25, 0xffffff8, RZ, 0xc0, !PT ;  /* 0x0ffffff819177812 */ /* 0x000fe400078ec0ff */
[----:B------:R-:W-:-:S03]  /*0c60*/  CS2R R20, SRZ ;  /* 0x0000000000147805 */ /* 0x000fc6000001ff00 */
[----:B------:R-:W-:-:S07]  /*0c70*/  IMAD.MOV R23, RZ, RZ, -R23 ;  /* 0x000000ffff177224 */ /* 0x000fce00078e0a17 */
.L_x_16:
        /* <DEDUP_REMOVED lines=36> */
[----:B---3--:R-:W-:-:S04]  /*0ec0*/  IMAD.WIDE R26, R27, 0x8, R12 ;  /* 0x000000081b1a7825 */ /* 0x008fc800078e020c */
[----:B-----5:R-:W-:Y:S02]  /*0ed0*/  IMAD.WIDE R12, R29, 0x8, R12 ;  /* 0x000000081d0c7825 */ /* 0x020fe400078e020c */
[----:B------:R-:W3:Y:S04]  /*0ee0*/  LDG.E.64 R26, desc[UR8][R26.64+-0x8] ;  /* 0xfffff8081a1a7981 */ /* 0x000ee8000c1e1b00 */
[----:B------:R-:W4:Y:S01]  /*0ef0*/  LDG.E.64 R12, desc[UR8][R12.64+-0x8] ;  /* 0xfffff8080c0c7981 */ /* 0x000f22000c1e1b00 */
[----:B--2---:R-:W-:-:S03]  /*0f00*/  DFMA R18, R18, R14, R20 ;  /* 0x0000000e1212722b */ /* 0x004fc60000000014 */
[----:B------:R-:W3:Y:S04]  /*0f10*/  LDG.E.64 R14, desc[UR8][R8.64+0x600] ;  /* 0x00060008080e7981 */ /* 0x000ee8000c1e1b00 */
[----:B------:R-:W4:Y:S01]  /*0f20*/  LDG.E.64 R20, desc[UR8][R8.64+0x700] ;  /* 0x0007000808147981 */ /* 0x000f22000c1e1b00 */
[----:B------:R-:W-:-:S04]  /*0f30*/  IADD3 R23, PT, PT, R23, 0x8, RZ ;  /* 0x0000000817177810 */ /* 0x000fc80007ffe0ff */
[----:B------:R-:W-:Y:S02]  /*0f40*/  ISETP.NE.AND P0, PT, R23, RZ, PT ;  /* 0x000000ff1700720c */ /* 0x000fe40003f05270 */
[----:B------:R-:W-:Y:S01]  /*0f50*/  IADD3 R22, PT, PT, R22, 0x100, RZ ;  /* 0x0000010016167810 */ /* 0x000fe20007ffe0ff */
[----:B---3--:R-:W-:-:S08]  /*0f60*/  DFMA R18, R14, R26, R18 ;  /* 0x0000001a0e12722b */ /* 0x008fd00000000012 */
[----:B----4-:R-:W-:Y:S02]  /*0f70*/  DFMA R20, R20, R12, R18 ;  /* 0x0000000c1414722b */ /* 0x010fe40000000012 */
[----:B------:R-:W-:Y:S09]  /*0f80*/  @P0 BRA `(.L_x_16) ;  /* 0xfffffffc003c0947 */ /* 0x000ff2000383ffff */
.L_x_15:
[----:B------:R-:W-:Y:S05]  /*0f90*/  BSYNC.RECONVERGENT B1 ;  /* 0x0000000000017941 */ /* 0x000fea0003800200 */
.L_x_14:
        /* <DEDUP_REMOVED lines=32> */
.L_x_18:
[----:B------:R-:W-:Y:S05]  /*11a0*/  BSYNC.RECONVERGENT B1 ;  /* 0x0000000000017941 */ /* 0x000fea0003800200 */
.L_x_17:
[----:B------:R-:W-:Y:S05]  /*11b0*/  @!P1 BRA `(.L_x_6) ;  /* 0x0000000000709947 */ /* 0x000fea0003800000 */
[----:B------:R-:W-:Y:S02]  /*11c0*/  ISETP.NE.AND P1, PT, R23, 0x1, PT ;  /* 0x000000011700780c */ /* 0x000fe40003f25270 */
[----:B------:R-:W-:-:S11]  /*11d0*/  LOP3.LUT P0, RZ, R24, 0x20, RZ, 0xc0, !PT ;  /* 0x0000002018ff7812 */ /* 0x000fd6000780c0ff */
[----:B------:R-:W0:Y:S08]  /*11e0*/  @P1 LDC.64 R10, c[0x0][0x398] ;  /* 0x0000e600ff0a1b82 */ /* 0x000e300000000a00 */
[----:B------:R-:W1:Y:S08]  /*11f0*/  @P1 LDC.64 R24, c[0x0][0x388] ;  /* 0x0000e200ff181b82 */ /* 0x000e700000000a00 */
[----:B------:R-:W3:Y:S01]  /*1200*/  @!P0 LDC.64 R8, c[0x0][0x398] ;  /* 0x0000e600ff088b82 */ /* 0x000ee20000000a00 */
[----:B0-----:R-:W-:-:S07]  /*1210*/  @P1 IMAD.WIDE R28, R22, 0x4, R10 ;  /* 0x00000004161c1825 */ /* 0x001fce00078e020a */
[----:B------:R-:W0:Y:S01]  /*1220*/  @P1 LDC.64 R16, c[0x0][0x3a0] ;  /* 0x0000e800ff101b82 */ /* 0x000e220000000a00 */
[----:B------:R-:W0:Y:S01]  /*1230*/  @P1 LDG.E R13, desc[UR8][R28.64] ;  /* 0x000000081c0d1981 */ /* 0x000e22000c1e1900 */
[C---:B-1----:R-:W-:Y:S01]  /*1240*/  @P1 IMAD.WIDE R24, R22.reuse, 0x8, R24 ;  /* 0x0000000816181825 */ /* 0x042fe200078e0218 */
[----:B------:R-:W-:Y:S02]  /*1250*/  @P1 IADD3 R22, PT, PT, R22, 0x40, RZ ;  /* 0x0000004016161810 */ /* 0x000fe40007ffe0ff */
[----:B------:R-:W4:Y:S03]  /*1260*/  @P1 LDG.E R15, desc[UR8][R28.64+0x80] ;  /* 0x000080081c0f1981 */ /* 0x000f26000c1e1900 */
[----:B------:R-:W1:Y:S01]  /*1270*/  @!P0 LDC.64 R10, c[0x0][0x388] ;  /* 0x0000e200ff0a8b82 */ /* 0x000e620000000a00 */
[----:B------:R-:W5:Y:S01]  /*1280*/  @P1 LDG.E.64 R18, desc[UR8][R24.64] ;  /* 0x0000000818121981 */ /* 0x000f62000c1e1b00 */
[----:B---3--:R-:W-:-:S06]  /*1290*/  @!P0 IMAD.WIDE R26, R22, 0x4, R8 ;  /* 0x00000004161a8825 */ /* 0x008fcc00078e0208 */
[----:B------:R-:W3:Y:S01]  /*12a0*/  @!P0 LDC.64 R8, c[0x0][0x3a0] ;  /* 0x0000e800ff088b82 */ /* 0x000ee20000000a00 */
[----:B------:R-:W3:Y:S01]  /*12b0*/  @!P0 LDG.E R23, desc[UR8][R26.64] ;  /* 0x000000081a178981 */ /* 0x000ee2000c1e1900 */
[----:B-1----:R-:W-:-:S06]  /*12c0*/  @!P0 IMAD.WIDE R10, R22, 0x8, R10 ;  /* 0x00000008160a8825 */ /* 0x002fcc00078e020a */
[----:B------:R-:W2:Y:S01]  /*12d0*/  @!P0 LDG.E.64 R10, desc[UR8][R10.64] ;  /* 0x000000080a0a8981 */ /* 0x000ea2000c1e1b00 */
[----:B0-----:R-:W-:-:S06]  /*12e0*/  @P1 IMAD.WIDE R12, R13, 0x8, R16 ;  /* 0x000000080d0c1825 */ /* 0x001fcc00078e0210 */
[----:B------:R-:W5:Y:S01]  /*12f0*/  @P1 LDG.E.64 R12, desc[UR8][R12.64+-0x8] ;  /* 0xfffff8080c0c1981 */ /* 0x000f62000c1e1b00 */
[----:B----4-:R-:W-:-:S03]  /*1300*/  @P1 IMAD.WIDE R16, R15, 0x8, R16 ;  /* 0x000000080f101825 */ /* 0x010fc600078e0210 */
[----:B------:R-:W4:Y:S04]  /*1310*/  @P1 LDG.E.64 R14, desc[UR8][R24.64+0x100] ;  /* 0x00010008180e1981 */ /* 0x000f28000c1e1b00 */
[----:B------:R-:W4:Y:S01]  /*1320*/  @P1 LDG.E.64 R16, desc[UR8][R16.64+-0x8] ;  /* 0xfffff80810101981 */ /* 0x000f22000c1e1b00 */
[----:B---3--:R-:W-:-:S06]  /*1330*/  @!P0 IMAD.WIDE R8, R23, 0x8, R8 ;  /* 0x0000000817088825 */ /* 0x008fcc00078e0208 */
[----:B------:R-:W2:Y:S01]  /*1340*/  @!P0 LDG.E.64 R8, desc[UR8][R8.64+-0x8] ;  /* 0xfffff80808088981 */ /* 0x000ea2000c1e1b00 */
[----:B-----5:R-:W-:-:S08]  /*1350*/  @P1 DFMA R18, R18, R12, R20 ;  /* 0x0000000c1212122b */ /* 0x020fd00000000014 */
[----:B----4-:R-:W-:-:S08]  /*1360*/  @P1 DFMA R20, R14, R16, R18 ;  /* 0x000000100e14122b */ /* 0x010fd00000000012 */
[----:B--2---:R-:W-:-:S11]  /*1370*/  @!P0 DFMA R20, R10, R8, R20 ;  /* 0x000000080a14822b */ /* 0x004fd60000000014 */
.L_x_6:
[----:B------:R-:W-:Y:S05]  /*1380*/  BSYNC.RECONVERGENT B0 ;  /* 0x0000000000007941 */ /* 0x000fea0003800200 */
.L_x_2:
[----:B------:R-:W-:Y:S01]  /*1390*/  STS.64 [R6], R20 ;  /* 0x0000001406007388 */ /* 0x000fe20000000a00 */
[----:B------:R-:W-:Y:S01]  /*13a0*/  ISETP.NE.AND P0, PT, R4, RZ, PT ;  /* 0x000000ff0400720c */ /* 0x000fe20003f05270 */
[----:B------:R-:W0:Y:S02]  /*13b0*/  LDCU UR4, c[0x0][0x380] ;  /* 0x00007000ff0477ac */ /* 0x000e240008000800 */
[----:B------:R-:W1:Y:S02]  /*13c0*/  LDS.64 R8, [R6+0x80] ;  /* 0x0000800006087984 */ /* 0x000e640000000a00 */
[----:B-1----:R-:W-:-:S07]  /*13d0*/  DADD R8, R8, R20 ;  /* 0x0000000008087229 */ /* 0x002fce0000000014 */
[----:B------:R-:W-:Y:S04]  /*13e0*/  STS.64 [R6], R8 ;  /* 0x0000000806007388 */ /* 0x000fe80000000a00 */
[----:B------:R-:W1:Y:S02]  /*13f0*/  LDS.64 R10, [R6+0x40] ;  /* 0x00004000060a7984 */ /* 0x000e640000000a00 */
[----:B-1----:R-:W-:-:S07]  /*1400*/  DADD R10, R8, R10 ;  /* 0x00000000080a7229 */ /* 0x002fce000000000a */
[----:B------:R-:W-:Y:S04]  /*1410*/  STS.64 [R6], R10 ;  /* 0x0000000a06007388 */ /* 0x000fe80000000a00 */
[----:B------:R-:W1:Y:S02]  /*1420*/  LDS.64 R12, [R6+0x20] ;  /* 0x00002000060c7984 */ /* 0x000e640000000a00 */
[----:B-1----:R-:W-:Y:S01]  /*1430*/  DADD R12, R10, R12 ;  /* 0x000000000a0c7229 */ /* 0x002fe2000000000c */
[----:B------:R-:W1:Y:S06]  /*1440*/  @!P0 LDC.64 R10, c[0x0][0x3a8] ;  /* 0x0000ea00ff0a8b82 */ /* 0x000e6c0000000a00 */
[----:B------:R-:W-:Y:S04]  /*1450*/  STS.64 [R6], R12 ;  /* 0x0000000c06007388 */ /* 0x000fe80000000a00 */
[----:B------:R-:W3:Y:S01]  /*1460*/  LDS.64 R14, [R6+0x10] ;  /* 0x00001000060e7984 */ /* 0x000ee20000000a00 */
[----:B-1----:R-:W-:Y:S01]  /*1470*/  @!P0 IMAD.WIDE R10, R5, 0x8, R10 ;  /* 0x00000008050a8825 */ /* 0x002fe200078e020a */
[----:B--2---:R-:W-:Y:S01]  /*1480*/  LEA R5, R2, R5, 0x3 ;  /* 0x0000000502057211 */ /* 0x004fe200078e18ff */
[----:B---3--:R-:W-:-:S07]  /*1490*/  DADD R14, R12, R14 ;  /* 0x000000000c0e7229 */ /* 0x008fce000000000e */
[----:B------:R-:W-:Y:S04]  /*14a0*/  STS.64 [R6], R14 ;  /* 0x0000000e06007388 */ /* 0x000fe80000000a00 */
[----:B------:R-:W1:Y:S02]  /*14b0*/  LDS.64 R16, [R6+0x8] ;  /* 0x0000080006107984 */ /* 0x000e640000000a00 */
[----:B-1----:R-:W-:-:S07]  /*14c0*/  DADD R16, R14, R16 ;  /* 0x000000000e107229 */ /* 0x002fce0000000010 */
[----:B------:R-:W-:Y:S04]  /*14d0*/  STS.64 [R6], R16 ;  /* 0x0000001006007388 */ /* 0x000fe80000000a00 */
[----:B------:R-:W1:Y:S04]  /*14e0*/  @!P0 LDS.64 R8, [R6] ;  /* 0x0000000006088984 */ /* 0x000e680000000a00 */
[----:B-1----:R1:W-:Y:S01]  /*14f0*/  @!P0 STG.E.64 desc[UR8][R10.64], R8 ;  /* 0x000000080a008986 */ /* 0x0023e2000c101b08 */
[----:B0-----:R-:W-:-:S13]  /*1500*/  ISETP.GE.U32.AND P0, PT, R5, UR4, PT ;  /* 0x0000000405007c0c */ /* 0x001fda000bf06070 */
[----:B-1----:R-:W-:Y:S05]  /*1510*/  @!P0 BRA `(.L_x_19) ;  /* 0xffffffec00108947 */ /* 0x002fea000383ffff */
[----:B------:R-:W-:Y:S05]  /*1520*/  EXIT ;  /* 0x000000000000794d */ /* 0x000fea0003800000 */
.L_x_20:
[----:B------:R-:W-:-:S00]  /*1530*/  BRA `(.L_x_20) ;  /* 0xfffffffc00fc7947 */ /* 0x000fc0000383ffff */
[----:B------:R-:W-:-:S00]  /*1540*/  NOP ;  /* 0x0000000000007918 */ /* 0x000fc00000000000 */
        /* <DEDUP_REMOVED lines=11> */
.L_x_28:


//--------------------- .text._Z26kernel_update_hess_stretchPdiS_S_S_S_ii --------------------------
	.section	.text._Z26kernel_update_hess_stretchPdiS_S_S_S_ii,"ax",@progbits
	.align	128
        .global         _Z26kernel_update_hess_stretchPdiS_S_S_S_ii
        .type           _Z26kernel_update_hess_stretchPdiS_S_S_S_ii,@function
        .size           _Z26kernel_update_hess_stretchPdiS_S_S_S_ii,(.L_x_29 - _Z26kernel_update_hess_stretchPdiS_S_S_S_ii)
        .other          _Z26kernel_update_hess_stretchPdiS_S_S_S_ii,@"STO_CUDA_ENTRY STV_DEFAULT"
_Z26kernel_update_hess_stretchPdiS_S_S_S_ii:
.text._Z26kernel_update_hess_stretchPdiS_S_S_S_ii:
[----:B------:R-:W-:Y:S01]  /*0000*/  LDC R1, c[0x0][0x37c] ;  /* 0x0000df00ff017b82 */ /* 0x000fe20000000800 */
[----:B------:R-:W0:Y:S01]  /*0010*/  S2R R4, SR_TID.X ;  /* 0x0000000000047919 */ /* 0x000e220000002100 */
[----:B------:R-:W1:Y:S06]  /*0020*/  LDCU UR5, c[0x0][0x360] ;  /* 0x00006c00ff0577ac */ /* 0x000e6c0008000800 */
[----:B------:R-:W0:Y:S01]  /*0030*/  S2UR UR6, SR_CTAID.X ;  /* 0x00000000000679c3 */ /* 0x000e220000002500 */
[----:B------:R-:W2:Y:S01]  /*0040*/  LDCU UR7, c[0x0][0x3b0] ;  /* 0x00007600ff0777ac */ /* 0x000ea20008000800 */
[----:B------:R-:W2:Y:S06]  /*0050*/  LDCU UR4, c[0x0][0x388] ;  /* 0x00007100ff0477ac */ /* 0x000eac0008000800 */
[----:B------:R-:W0:Y:S01]  /*0060*/  LDC R3, c[0x0][0x360] ;  /* 0x0000d800ff037b82 */ /* 0x000e220000000800 */
[----:B--2---:R-:W-:Y:S01]  /*0070*/  UIMAD UR4, UR7, UR4, URZ ;  /* 0x00000004070472a4 */ /* 0x004fe2000f8e02ff */
[----:B0-----:R-:W-:-:S05]  /*0080*/  IMAD R4, R3, UR6, R4 ;  /* 0x0000000603047c24 */ /* 0x001fca000f8e0204 */
[----:B------:R-:W-:-:S13]  /*0090*/  ISETP.GE.AND P0, PT, R4, UR4, PT ;  /* 0x0000000404007c0c */ /* 0x000fda000bf06270 */
[----:B-1----:R-:W-:Y:S05]  /*00a0*/  @P0 EXIT ;  /* 0x000000000000094d */ /* 0x002fea0003800000 */
[----:B------:R-:W-:Y:S01]  /*00b0*/  MOV R0, UR7 ;  /* 0x0000000700007c02 */ /* 0x000fe20008000f00 */
[----:B------:R-:W0:Y:S03]  /*00c0*/  LDCU UR6, c[0x0][0x370] ;  /* 0x00006e00ff0677ac */ /* 0x000e260008000800 */
[----:B------:R-:W-:Y:S01]  /*00d0*/  IABS R0, R0 ;  /* 0x0000000000007213 */ /* 0x000fe20000000000 */
[----:B------:R-:W1:Y:S03]  /*00e0*/  LDCU.64 UR8, c[0x0][0x358] ;  /* 0x00006b00ff0877ac */ /* 0x000e660008000a00 */
[----:B------:R-:W2:Y:S01]  /*00f0*/  I2F.RP R5, R0 ;  /* 0x0000000000057306 */ /* 0x000ea20000209400 */
[----:B------:R-:W3:Y:S01]  /*0100*/  LDCU UR10, c[0x0][0x3b0] ;  /* 0x00007600ff0a77ac */ /* 0x000ee20008000800 */
[----:B------:R-:W4:Y:S01]  /*0110*/  LDCU UR11, c[0x0][0x388] ;  /* 0x00007100ff0b77ac */ /* 0x000f220008000800 */
[----:B------:R-:W1:Y:S01]  /*0120*/  LDCU UR7, c[0x0][0x3b4] ;  /* 0x00007680ff0777ac */ /* 0x000e620008000800 */
[----:B0-----:R-:W-:-:S04]  /*0130*/  UIMAD UR5, UR5, UR6, URZ ;  /* 0x00000006050572a4 */ /* 0x001fc8000f8e02ff */
[----:B--2---:R-:W0:Y:S02]  /*0140*/  MUFU.RCP R5, R5 ;  /* 0x0000000500057308 */ /* 0x004e240000001000 */
[----:B0-----:R-:W-:-:S06]  /*0150*/  VIADD R2, R5, 0xffffffe ;  /* 0x0ffffffe05027836 */ /* 0x001fcc0000000000 */
[----:B------:R0:W2:Y:S02]  /*0160*/  F2I.FTZ.U32.TRUNC.NTZ R3, R2 ;  /* 0x0000000200037305 */ /* 0x0000a4000021f000 */
[----:B0-----:R-:W-:Y:S01]  /*0170*/  IMAD.MOV.U32 R2, RZ, RZ, RZ ;  /* 0x000000ffff027224 */ /* 0x001fe200078e00ff */
[----:B--2---:R-:W-:-:S05]  /*0180*/  IADD3 R7, PT, PT, RZ, -R3, RZ ;  /* 0x80000003ff077210 */ /* 0x004fca0007ffe0ff */
[----:B------:R-:W-:-:S04]  /*0190*/  IMAD R5, R7, R0, RZ ;  /* 0x0000000007057224 */ /* 0x000fc800078e02ff */
[----:B------:R-:W-:Y:S01]  /*01a0*/  IMAD.HI.U32 R2, R3, R5, R2 ;  /* 0x0000000503027227 */ /* 0x000fe200078e0002 */
[----:B-1-34-:R-:W-:-:S07]  /*01b0*/  MOV R3, R4 ;  /* 0x0000000400037202 */ /* 0x01afce0000000f00 */
.L_x_21:
[----:B0-----:R-:W-:Y:S01]  /*01c0*/  IABS R4, UR11 ;  /* 0x0000000b00047c13 */ /* 0x001fe20008000000 */
[----:B------:R-:W0:Y:S01]  /*01d0*/  LDC.64 R16, c[0x0][0x398] ;  /* 0x0000e600ff107b82 */ /* 0x000e220000000a00 */
[----:B------:R-:W-:Y:S02]  /*01e0*/  IABS R8, UR7 ;  /* 0x0000000700087c13 */ /* 0x000fe40008000000 */
[----:B------:R-:W1:Y:S08]  /*01f0*/  I2F.RP R9, R4 ;  /* 0x0000000400097306 */ /* 0x000e700000209400 */
[----:B------:R-:W2:Y:S08]  /*0200*/  I2F.RP R5, R8 ;  /* 0x0000000800057306 */ /* 0x000eb00000209400 */
[----:B-1----:R-:W1:Y:S08]  /*0210*/  MUFU.RCP R9, R9 ;  /* 0x0000000900097308 */ /* 0x002e700000001000 */
[----:B--2---:R-:W2:Y:S01]  /*0220*/  MUFU.RCP R5, R5 ;  /* 0x0000000500057308 */ /* 0x004ea20000001000 */
[----:B-1----:R-:W-:-:S07]  /*0230*/  IADD3 R10, PT, PT, R9, 0xffffffe, RZ ;  /* 0x0ffffffe090a7810 */ /* 0x002fce0007ffe0ff */
[----:B------:R1:W3:Y:S01]  /*0240*/  F2I.FTZ.U32.TRUNC.NTZ R11, R10 ;  /* 0x0000000a000b7305 */ /* 0x0002e2000021f000 */
[----:B--2---:R-:W-:Y:S01]  /*0250*/  VIADD R6, R5, 0xffffffe ;  /* 0x0ffffffe05067836 */ /* 0x004fe20000000000 */
[----:B------:R-:W-:-:S06]  /*0260*/  IABS R5, R3 ;  /* 0x0000000300057213 */ /* 0x000fcc0000000000 */
[----:B------:R2:W4:Y:S01]  /*0270*/  F2I.FTZ.U32.TRUNC.NTZ R7, R6 ;  /* 0x0000000600077305 */ /* 0x000522000021f000 */
[----:B-1----:R-:W-:Y:S01]  /*0280*/  HFMA2 R10, -RZ, RZ, 0, 0 ;  /* 0x00000000ff0a7431 */ /* 0x002fe200000001ff */
[----:B---3--:R-:W-:Y:S01]  /*0290*/  IADD3 R15, PT, PT, RZ, -R11, RZ ;  /* 0x8000000bff0f7210 */ /* 0x008fe20007ffe0ff */
[----:B--2---:R-:W-:-:S04]  /*02a0*/  IMAD.MOV.U32 R6, RZ, RZ, RZ ;  /* 0x000000ffff067224 */ /* 0x004fc800078e00ff */
[----:B------:R-:W-:Y:S02]  /*02b0*/  IMAD R9, R15, R4, RZ ;  /* 0x000000040f097224 */ /* 0x000fe400078e02ff */
[----:B----4-:R-:W-:Y:S02]  /*02c0*/  IMAD.MOV R13, RZ, RZ, -R7 ;  /* 0x000000ffff0d7224 */ /* 0x010fe400078e0a07 */
[----:B------:R-:W-:-:S04]  /*02d0*/  IMAD.HI.U32 R12, R11, R9, R10 ;  /* 0x000000090b0c7227 */ /* 0x000fc800078e000a */
[----:B------:R-:W-:Y:S02]  /*02e0*/  IMAD R13, R13, R8, RZ ;  /* 0x000000080d0d7224 */ /* 0x000fe400078e02ff */
[----:B------:R-:W-:-:S04]  /*02f0*/  IMAD.HI.U32 R9, R12, R5, RZ ;  /* 0x000000050c097227 */ /* 0x000fc800078e00ff */
[----:B------:R-:W-:Y:S01]  /*0300*/  IMAD.HI.U32 R6, R7, R13, R6 ;  /* 0x0000000d07067227 */ /* 0x000fe200078e0006 */
[----:B------:R-:W-:-:S05]  /*0310*/  IADD3 R11, PT, PT, -R9, RZ, RZ ;  /* 0x000000ff090b7210 */ /* 0x000fca0007ffe1ff */
[----:B------:R-:W-:-:S04]  /*0320*/  IMAD.HI.U32 R6, R6, R5, RZ ;  /* 0x0000000506067227 */ /* 0x000fc800078e00ff */
[----:B------:R-:W-:Y:S02]  /*0330*/  IMAD.MOV R7, RZ, RZ, -R6 ;  /* 0x000000ffff077224 */ /* 0x000fe400078e0a06 */
[--C-:B------:R-:W-:Y:S02]  /*0340*/  IMAD R11, R4, R11, R5.reuse ;  /* 0x0000000b040b7224 */ /* 0x100fe400078e0205 */
[----:B------:R-:W-:-:S03]  /*0350*/  IMAD R7, R8, R7, R5 ;  /* 0x0000000708077224 */ /* 0x000fc600078e0205 */
[----:B------:R-:W-:Y:S02]  /*0360*/  ISETP.GT.U32.AND P5, PT, R4, R11, PT ;  /* 0x0000000b0400720c */ /* 0x000fe40003fa4070 */
[----:B------:R-:W-:-:S11]  /*0370*/  ISETP.GT.U32.AND P4, PT, R8, R7, PT ;  /* 0x000000070800720c */ /* 0x000fd60003f84070 */
[-C--:B------:R-:W-:Y:S02]  /*0380*/  @!P5 IADD3 R11, PT, PT, R11, -R4.reuse, RZ ;  /* 0x800000040b0bd210 */ /* 0x080fe40007ffe0ff */
[----:B------:R-:W-:Y:S01]  /*0390*/  @!P4 IMAD.IADD R7, R7, 0x1, -R8 ;  /* 0x000000010707c824 */ /* 0x000fe200078e0a08 */
[----:B------:R-:W-:Y:S01]  /*03a0*/  @!P5 IADD3 R9, PT, PT, R9, 0x1, RZ ;  /* 0x000000010909d810 */ /* 0x000fe20007ffe0ff */
[----:B------:R-:W-:Y:S01]  /*03b0*/  @!P4 VIADD R6, R6, 0x1 ;  /* 0x000000010606c836 */ /* 0x000fe20000000000 */
[----:B------:R-:W-:Y:S01]  /*03c0*/  ISETP.GE.U32.AND P3, PT, R11, R4, PT ;  /* 0x000000040b00720c */ /* 0x000fe20003f66070 */
[----:B------:R-:W-:Y:S01]  /*03d0*/  IMAD.HI.U32 R11, R2, R5, RZ ;  /* 0x00000005020b7227 */ /* 0x000fe200078e00ff */
[----:B------:R-:W-:Y:S02]  /*03e0*/  ISETP.GE.U32.AND P2, PT, R7, R8, PT ;  /* 0x000000080700720c */ /* 0x000fe40003f46070 */
[C---:B------:R-:W-:Y:S02]  /*03f0*/  LOP3.LUT R8, R3.reuse, UR11, RZ, 0x3c, !PT ;  /* 0x0000000b03087c12 */ /* 0x040fe4000f8e3cff */
[----:B------:R-:W-:-:S02]  /*0400*/  LOP3.LUT R7, R3, UR7, RZ, 0x3c, !PT ;  /* 0x0000000703077c12 */ /* 0x000fc4000f8e3cff */
[----:B------:R-:W-:Y:S02]  /*0410*/  ISETP.GE.AND P1, PT, R8, RZ, PT ;  /* 0x000000ff0800720c */ /* 0x000fe40003f26270 */
[----:B------:R-:W-:Y:S02]  /*0420*/  ISETP.GE.AND P0, PT, R7, RZ, PT ;  /* 0x000000ff0700720c */ /* 0x000fe40003f06270 */
[----:B------:R-:W-:Y:S02]  /*0430*/  ISETP.NE.AND P4, PT, RZ, UR7, PT ;  /* 0x00000007ff007c0c */ /* 0x000fe4000bf85270 */
[----:B------:R-:W-:Y:S01]  /*0440*/  @P3 IADD3 R9, PT, PT, R9, 0x1, RZ ;  /* 0x0000000109093810 */ /* 0x000fe20007ffe0ff */
[----:B------:R-:W-:Y:S01]  /*0450*/  @P2 VIADD R6, R6, 0x1 ;  /* 0x0000000106062836 */ /* 0x000fe20000000000 */
[----:B------:R-:W-:Y:S02]  /*0460*/  ISETP.NE.AND P2, PT, RZ, UR11, PT ;  /* 0x0000000bff007c0c */ /* 0x000fe4000bf45270 */
[----:B------:R-:W-:-:S03]  /*0470*/  LOP3.LUT R7, RZ, UR11, RZ, 0x33, !PT ;  /* 0x0000000bff077c12 */ /* 0x000fc6000f8e33ff */
[----:B------:R-:W-:Y:S02]  /*0480*/  @!P1 IADD3 R9, PT, PT, -R9, RZ, RZ ;  /* 0x000000ff09099210 */ /* 0x000fe40007ffe1ff */
[----:B------:R-:W-:Y:S02]  /*0490*/  @!P0 IMAD.MOV R6, RZ, RZ, -R6 ;  /* 0x000000ffff068224 */ /* 0x000fe400078e0a06 */
[----:B------:R-:W-:Y:S02]  /*04a0*/  @!P4 LOP3.LUT R6, RZ, UR7, RZ, 0x33, !PT ;  /* 0x00000007ff06cc12 */ /* 0x000fe4000f8e33ff */
[----:B------:R-:W-:Y:S02]  /*04b0*/  SEL R10, R7, R9, !P2 ;  /* 0x00000009070a7207 */ /* 0x000fe40005000000 */
[----:B------:R-:W-:Y:S02]  /*04c0*/  IABS R13, R6 ;  /* 0x00000006000d7213 */ /* 0x000fe40000000000 */
[----:B------:R-:W-:-:S02]  /*04d0*/  IABS R15, R10 ;  /* 0x0000000a000f7213 */ /* 0x000fc40000000000 */
[----:B------:R-:W-:Y:S01]  /*04e0*/  ISETP.GE.AND P3, PT, R6, RZ, PT ;  /* 0x000000ff0600720c */ /* 0x000fe20003f66270 */
[----:B------:R-:W-:Y:S01]  /*04f0*/  IMAD.HI.U32 R8, R12, R13, RZ ;  /* 0x0000000d0c087227 */ /* 0x000fe200078e00ff */
[----:B------:R-:W-:-:S03]  /*0500*/  ISETP.GE.AND P4, PT, R10, RZ, PT ;  /* 0x000000ff0a00720c */ /* 0x000fc60003f86270 */
[----:B------:R-:W-:-:S04]  /*0510*/  IMAD.HI.U32 R12, R12, R15, RZ ;  /* 0x0000000f0c0c7227 */ /* 0x000fc800078e00ff */
[----:B------:R-:W-:Y:S01]  /*0520*/  IMAD.MOV R8, RZ, RZ, -R8 ;  /* 0x000000ffff087224 */ /* 0x000fe200078e0a08 */
[----:B------:R-:W-:Y:S01]  /*0530*/  IADD3 R12, PT, PT, -R12, RZ, RZ ;  /* 0x000000ff0c0c7210 */ /* 0x000fe20007ffe1ff */
[----:B------:R-:W-:Y:S02]  /*0540*/  IMAD.MOV R6, RZ, RZ, -R11 ;  /* 0x000000ffff067224 */ /* 0x000fe400078e0a0b */
[C---:B------:R-:W-:Y:S02]  /*0550*/  IMAD R13, R4.reuse, R8, R13 ;  /* 0x00000008040d7224 */ /* 0x040fe400078e020d */
[C---:B------:R-:W-:Y:S01]  /*0560*/  IMAD R15, R4.reuse, R12, R15 ;  /* 0x0000000c040f7224 */ /* 0x040fe200078e020f */
[----:B------:R-:W-:Y:S01]  /*0570*/  IABS R12, UR10 ;  /* 0x0000000a000c7c13 */ /* 0x000fe20008000000 */
[----:B------:R-:W1:Y:S01]  /*0580*/  LDC.64 R8, c[0x0][0x380] ;  /* 0x0000e000ff087b82 */ /* 0x000e620000000a00 */
[C---:B------:R-:W-:Y:S02]  /*0590*/  ISETP.GT.U32.AND P0, PT, R4.reuse, R13, PT ;  /* 0x0000000d0400720c */ /* 0x040fe40003f04070 */
[----:B------:R-:W-:Y:S01]  /*05a0*/  ISETP.GT.U32.AND P1, PT, R4, R15, PT ;  /* 0x0000000f0400720c */ /* 0x000fe20003f24070 */
[----:B------:R-:W-:-:S10]  /*05b0*/  IMAD R5, R12, R6, R5 ;  /* 0x000000060c057224 */ /* 0x000fd400078e0205 */
[----:B------:R-:W-:Y:S02]  /*05c0*/  @!P0 IMAD.IADD R13, R13, 0x1, -R4 ;  /* 0x000000010d0d8824 */ /* 0x000fe400078e0a04 */
[----:B------:R-:W-:-:S03]  /*05d0*/  @!P1 IADD3 R15, PT, PT, R15, -R4, RZ ;  /* 0x800000040f0f9210 */ /* 0x000fc60007ffe0ff */
[C---:B------:R-:W-:Y:S02]  /*05e0*/  ISETP.GT.U32.AND P0, PT, R4.reuse, R13, PT ;  /* 0x0000000d0400720c */ /* 0x040fe40003f04070 */
[----:B------:R-:W-:-:S11]  /*05f0*/  ISETP.GT.U32.AND P1, PT, R4, R15, PT ;  /* 0x0000000f0400720c */ /* 0x000fd60003f24070 */
[----:B------:R-:W-:Y:S02]  /*0600*/  @!P0 IADD3 R13, PT, PT, R13, -R4, RZ ;  /* 0x800000040d0d8210 */ /* 0x000fe40007ffe0ff */
[----:B------:R-:W-:Y:S01]  /*0610*/  @!P1 IMAD.IADD R15, R15, 0x1, -R4 ;  /* 0x000000010f0f9824 */ /* 0x000fe200078e0a04 */
[----:B------:R-:W-:Y:S02]  /*0620*/  ISETP.GT.U32.AND P1, PT, R0, R5, PT ;  /* 0x000000050000720c */ /* 0x000fe40003f24070 */
[----:B------:R-:W-:Y:S01]  /*0630*/  @!P3 IADD3 R13, PT, PT, -R13, RZ, RZ ;  /* 0x000000ff0d0db210 */ /* 0x000fe20007ffe1ff */
[----:B------:R-:W-:-:S03]  /*0640*/  @!P4 IMAD.MOV R15, RZ, RZ, -R15 ;  /* 0x000000ffff0fc224 */ /* 0x000fc600078e0a0f */
[C---:B------:R-:W-:Y:S02]  /*0650*/  SEL R6, R7.reuse, R13, !P2 ;  /* 0x0000000d07067207 */ /* 0x040fe40005000000 */
[----:B------:R-:W-:-:S05]  /*0660*/  SEL R7, R7, R15, !P2 ;  /* 0x0000000f07077207 */ /* 0x000fca0005000000 */
[----:B------:R-:W-:Y:S01]  /*0670*/  IMAD R4, R6, UR11, R7 ;  /* 0x0000000b06047c24 */ /* 0x000fe2000f8e0207 */
[----:B------:R-:W-:-:S03]  /*0680*/  @!P1 IADD3 R5, PT, PT, R5, -R12, RZ ;  /* 0x8000000c05059210 */ /* 0x000fc60007ffe0ff */
[----:B-1----:R-:W-:Y:S01]  /*0690*/  IMAD.WIDE R12, R4, 0x8, R8 ;  /* 0x00000008040c7825 */ /* 0x002fe200078e0208 */
[----:B------:R-:W-:Y:S02]  /*06a0*/  ISETP.GE.U32.AND P0, PT, R5, R0, PT ;  /* 0x000000000500720c */ /* 0x000fe40003f06070 */
[----:B------:R-:W-:-:S03]  /*06b0*/  LOP3.LUT R5, R3, UR10, RZ, 0x3c, !PT ;  /* 0x0000000a03057c12 */ /* 0x000fc6000f8e3cff */
[----:B------:R-:W2:Y:S01]  /*06c0*/  LDG.E.64 R12, desc[UR8][R12.64] ;  /* 0x000000080c0c7981 */ /* 0x000ea2000c1e1b00 */
[----:B------:R-:W-:Y:S01]  /*06d0*/  @!P1 VIADD R11, R11, 0x1 ;  /* 0x000000010b0b9836 */ /* 0x000fe20000000000 */
[----:B------:R-:W-:Y:S01]  /*06e0*/  ISETP.GE.AND P2, PT, R5, RZ, PT ;  /* 0x000000ff0500720c */ /* 0x000fe20003f46270 */
[----:B------:R-:W-:Y:S01]  /*06f0*/  IMAD R26, R6, UR10, RZ ;  /* 0x0000000a061a7c24 */ /* 0x000fe2000f8e02ff */
[----:B------:R-:W-:Y:S01]  /*0700*/  ISETP.NE.AND P1, PT, RZ, UR10, PT ;  /* 0x0000000aff007c0c */ /* 0x000fe2000bf25270 */
[----:B------:R-:W-:-:S03]  /*0710*/  IMAD.MOV R22, RZ, RZ, -R10 ;  /* 0x000000ffff167224 */ /* 0x000fc600078e0a0a */
[----:B------:R-:W-:Y:S01]  /*0720*/  @P0 IADD3 R11, PT, PT, R11, 0x1, RZ ;  /* 0x000000010b0b0810 */ /* 0x000fe20007ffe0ff */
[----:B------:R-:W-:-:S04]  /*0730*/  IMAD R22, R22, UR11, R3 ;  /* 0x0000000b16167c24 */ /* 0x000fc8000f8e0203 */
[----:B------:R-:W-:-:S05]  /*0740*/  IMAD.MOV.U32 R5, RZ, RZ, R11 ;  /* 0x000000ffff057224 */ /* 0x000fca00078e000b */
[----:B------:R-:W-:Y:S02]  /*0750*/  @!P2 IADD3 R5, PT, PT, -R5, RZ, RZ ;  /* 0x000000ff0505a210 */ /* 0x000fe40007ffe1ff */
[----:B------:R-:W-:-:S05]  /*0760*/  @!P1 LOP3.LUT R5, RZ, UR10, RZ, 0x33, !PT ;  /* 0x0000000aff059c12 */ /* 0x000fca000f8e33ff */
[C---:B------:R-:W-:Y:S02]  /*0770*/  IMAD R23, R5.reuse, UR10, RZ ;  /* 0x0000000a05177c24 */ /* 0x040fe4000f8e02ff */
[----:B------:R-:W-:Y:S02]  /*0780*/  IMAD R25, R5, UR11, R7 ;  /* 0x0000000b05197c24 */ /* 0x000fe4000f8e0207 */
[----:B------:R-:W-:Y:S02]  /*0790*/  IMAD R14, R6, UR11, R23 ;  /* 0x0000000b060e7c24 */ /* 0x000fe4000f8e0217 */
[----:B------:R-:W-:-:S04]  /*07a0*/  IMAD.WIDE R10, R25, 0x8, R8 ;  /* 0x00000008190a7825 */ /* 0x000fc800078e0208 */
[----:B------:R-:W-:Y:S02]  /*07b0*/  IMAD R18, R5, UR11, R26 ;  /* 0x0000000b05127c24 */ /* 0x000fe4000f8e021a */
[C---:B------:R-:W-:Y:S01]  /*07c0*/  IMAD R15, R7.reuse, UR7, R14 ;  /* 0x00000007070f7c24 */ /* 0x040fe2000f8e020e */
[----:B------:R-:W3:Y:S01]  /*07d0*/  LDG.E.64 R10, desc[UR8][R10.64] ;  /* 0x000000080a0a7981 */ /* 0x000ee2000c1e1b00 */
[----:B------:R-:W-:-:S03]  /*07e0*/  IMAD R19, R7, UR7, R18 ;  /* 0x0000000707137c24 */ /* 0x000fc6000f8e0212 */
[C---:B------:R-:W-:Y:S01]  /*07f0*/  IADD3 R15, PT, PT, R22.reuse, R15, RZ ;  /* 0x0000000f160f7210 */ /* 0x040fe20007ffe0ff */
[----:B------:R-:W-:-:S04]  /*0800*/  IMAD.IADD R19, R22, 0x1, R19 ;  /* 0x0000000116137824 */ /* 0x000fc800078e0213 */
[----:B0-----:R-:W-:-:S04]  /*0810*/  IMAD.WIDE R20, R15, 0x8, R16 ;  /* 0x000000080f147825 */ /* 0x001fc800078e0210 */
[----:B------:R-:W-:Y:S01]  /*0820*/  IMAD.WIDE R14, R19, 0x8, R16 ;  /* 0x00000008130e7825 */ /* 0x000fe200078e0210 */
[----:B------:R-:W-:Y:S01]  /*0830*/  IADD3 R19, PT, PT, R4, R23, RZ ;  /* 0x0000001704137210 */ /* 0x000fe20007ffe0ff */
[----:B------:R-:W4:Y:S04]  /*0840*/  LDG.E.64 R20, desc[UR8][R20.64] ;  /* 0x0000000814147981 */ /* 0x000f28000c1e1b00 */
[----:B------:R-:W-:Y:S01]  /*0850*/  IMAD R19, R22, UR7, R19 ;  /* 0x0000000716137c24 */ /* 0x000fe2000f8e0213 */
[----:B------:R-:W4:Y:S03]  /*0860*/  LDG.E.64 R14, desc[UR8][R14.64] ;  /* 0x000000080e0e7981 */ /* 0x000f26000c1e1b00 */
[----:B------:R-:W-:-:S06]  /*0870*/  IMAD.WIDE R18, R19, 0x8, R16 ;  /* 0x0000000813127825 */ /* 0x000fcc00078e0210 */
[----:B------:R-:W5:Y:S01]  /*0880*/  LDG.E.64 R18, desc[UR8][R18.64] ;  /* 0x0000000812127981 */ /* 0x000f62000c1e1b00 */
[----:B------:R-:W-:Y:S02]  /*0890*/  ISETP.NE.AND P0, PT, R5, R22, PT ;  /* 0x000000160500720c */ /* 0x000fe40003f05270 */
[----:B------:R-:W-:Y:S02]  /*08a0*/  MOV R28, RZ ;  /* 0x000000ff001c7202 */ /* 0x000fe40000000f00 */
[----:B------:R-:W-:-:S04]  /*08b0*/  FSEL R29, RZ, 1.875, P0 ;  /* 0x3ff00000ff1d7808 */ /* 0x000fc80000000000 */
[----:B------:R-:W0:Y:S01]  /*08c0*/  F2I.F64.TRUNC R27, R28 ;  /* 0x0000001c001b7311 */ /* 0x000e22000030d100 */
[----:B------:R-:W-:-:S07]  /*08d0*/  ISETP.NE.AND P0, PT, R6, R22, PT ;  /* 0x000000160600720c */ /* 0x000fce0003f05270 */
[----:B0-----:R0:W2:Y:S01]  /*08e0*/  I2F.F64 R28, R27 ;  /* 0x0000001b001c7312 */ /* 0x0010a20000201c00 */
[----:B------:R-:W-:Y:S02]  /*08f0*/  IMAD R4, R6, UR7, R23 ;  /* 0x0000000706047c24 */ /* 0x000fe4000f8e0217 */
[----:B------:R-:W-:Y:S02]  /*0900*/  IMAD R24, R5, UR7, R26 ;  /* 0x0000000705187c24 */ /* 0x000fe4000f8e021a */
[C---:B------:R-:W-:Y:S02]  /*0910*/  IMAD R23, R7.reuse, UR11, R4 ;  /* 0x0000000b07177c24 */ /* 0x040fe4000f8e0204 */
[----:B0-----:R-:W-:-:S03]  /*0920*/  IMAD R27, R7, UR11, R24 ;  /* 0x0000000b071b7c24 */ /* 0x001fc6000f8e0218 */
[C---:B------:R-:W-:Y:S02]  /*0930*/  IADD3 R23, PT, PT, R22.reuse, R23, RZ ;  /* 0x0000001716177210 */ /* 0x040fe40007ffe0ff */
[----:B------:R-:W-:Y:S01]  /*0940*/  IADD3 R27, PT, PT, R22, R27, RZ ;  /* 0x0000001b161b7210 */ /* 0x000fe20007ffe0ff */
[----:B------:R-:W-:Y:S01]  /*0950*/  IMAD.IADD R25, R25, 0x1, R26 ;  /* 0x0000000119197824 */ /* 0x000fe200078e021a */
[C---:B------:R-:W-:Y:S01]  /*0960*/  ISETP.NE.AND P1, PT, R5.reuse, R7, PT ;  /* 0x000000070500720c */ /* 0x040fe20003f25270 */
[----:B------:R-:W-:Y:S01]  /*0970*/  IMAD R5, R5, UR11, R22 ;  /* 0x0000000b05057c24 */ /* 0x000fe2000f8e0216 */
[----:B--2---:R-:W-:Y:S01]  /*0980*/  DMUL R12, R12, R28 ;  /* 0x0000001c0c0c7228 */ /* 0x004fe20000000000 */
[----:B------:R-:W-:Y:S01]  /*0990*/  IMAD.MOV.U32 R28, RZ, RZ, RZ ;  /* 0x000000ffff1c7224 */ /* 0x000fe200078e00ff */
[----:B------:R-:W-:-:S05]  /*09a0*/  FSEL R29, RZ, 1.875, P0 ;  /* 0x3ff00000ff1d7808 */ /* 0x000fca0000000000 */
[----:B------:R-:W0:Y:S08]  /*09b0*/  F2I.F64.TRUNC R28, R28 ;  /* 0x0000001c001c7311 */ /* 0x000e30000030d100 */
[----:B0-----:R-:W3:Y:S02]  /*09c0*/  I2F.F64 R28, R28 ;  /* 0x0000001c001c7312 */ /* 0x001ee40000201c00 */
[----:B---3--:R-:W-:Y:S01]  /*09d0*/  DFMA R12, R10, R28, -R12 ;  /* 0x0000001c0a0c722b */ /* 0x008fe2000000080c */
[----:B------:R-:W0:Y:S01]  /*09e0*/  LDC.64 R10, c[0x0][0x3a0] ;  /* 0x0000e800ff0a7b82 */ /* 0x000e220000000a00 */
[----:B----4-:R-:W-:Y:S01]  /*09f0*/  DADD R14, R20, -R14 ;  /* 0x00000000140e7229 */ /* 0x010fe2000000080e */
[----:B0-----:R-:W-:-:S07]  /*0a00*/  IMAD.WIDE R20, R23, 0x8, R10 ;  /* 0x0000000817147825 */ /* 0x001fce00078e020a */
[----:B-----5:R-:W-:Y:S01]  /*0a10*/  DADD R14, -R18, R14 ;  /* 0x00000000120e7229 */ /* 0x020fe2000000010e */
[----:B------:R-:W-:Y:S01]  /*0a20*/  IMAD.WIDE R18, R27, 0x8, R10 ;  /* 0x000000081b127825 */ /* 0x000fe200078e020a */
[----:B------:R-:W2:Y:S01]  /*0a30*/  LDG.E.64 R20, desc[UR8][R20.64] ;  /* 0x0000000814147981 */ /* 0x000ea2000c1e1b00 */
[----:B------:R-:W0:Y:S04]  /*0a40*/  LDC.64 R26, c[0x0][0x390] ;  /* 0x0000e400ff1a7b82 */ /* 0x000e280000000a00 */
[----:B------:R-:W2:Y:S01]  /*0a50*/  LDG.E.64 R18, desc[UR8][R18.64] ;  /* 0x0000000812127981 */ /* 0x000ea2000c1e1b00 */
[----:B------:R-:W-:Y:S02]  /*0a60*/  IADD3 R29, PT, PT, R7, R4, RZ ;  /* 0x00000004071d7210 */ /* 0x000fe40007ffe0ff */
[----:B------:R-:W-:-:S02]  /*0a70*/  ISETP.NE.AND P0, PT, R6, R7, PT ;  /* 0x000000070600720c */ /* 0x000fc40003f05270 */
[----:B------:R-:W-:Y:S01]  /*0a80*/  IADD3 R7, PT, PT, R7, R24, RZ ;  /* 0x0000001807077210 */ /* 0x000fe20007ffe0ff */
[C---:B------:R-:W-:Y:S02]  /*0a90*/  IMAD R4, R22.reuse, UR7, R25 ;  /* 0x0000000716047c24 */ /* 0x040fe4000f8e0219 */
[----:B------:R-:W-:Y:S02]  /*0aa0*/  IMAD R29, R22, UR11, R29 ;  /* 0x0000000b161d7c24 */ /* 0x000fe4000f8e021d */
[----:B------:R-:W-:Y:S02]  /*0ab0*/  IMAD R25, R6, UR11, R22 ;  /* 0x0000000b06197c24 */ /* 0x000fe4000f8e0216 */
[----:B------:R-:W-:Y:S02]  /*0ac0*/  IMAD R22, R22, UR11, R7 ;  /* 0x0000000b16167c24 */ /* 0x000fe4000f8e0207 */
[----:B------:R-:W-:-:S04]  /*0ad0*/  IMAD.WIDE R16, R4, 0x8, R16 ;  /* 0x0000000804107825 */ /* 0x000fc800078e0210 */
[--C-:B------:R-:W-:Y:S02]  /*0ae0*/  IMAD.WIDE R6, R29, 0x8, R10.reuse ;  /* 0x000000081d067825 */ /* 0x100fe400078e020a */
[----:B------:R-:W3:Y:S02]  /*0af0*/  LDG.E.64 R16, desc[UR8][R16.64] ;  /* 0x0000000810107981 */ /* 0x000ee4000c1e1b00 */
[----:B------:R-:W-:Y:S02]  /*0b00*/  IMAD.WIDE R10, R22, 0x8, R10 ;  /* 0x00000008160a7825 */ /* 0x000fe400078e020a */
[----:B------:R-:W4:Y:S02]  /*0b10*/  LDG.E.64 R6, desc[UR8][R6.64] ;  /* 0x0000000806067981 */ /* 0x000f24000c1e1b00 */
[----:B------:R-:W-:Y:S02]  /*0b20*/  IMAD.WIDE R4, R5, 0x8, R8 ;  /* 0x0000000805047825 */ /* 0x000fe400078e0208 */
[----:B------:R-:W5:Y:S02]  /*0b30*/  LDG.E.64 R10, desc[UR8][R10.64] ;  /* 0x000000080a0a7981 */ /* 0x000f64000c1e1b00 */
[----:B0-----:R-:W-:-:S02]  /*0b40*/  IMAD.WIDE R26, R23, 0x8, R26 ;  /* 0x00000008171a7825 */ /* 0x001fc400078e021a */
[----:B------:R-:W5:Y:S02]  /*0b50*/  LDG.E.64 R4, desc[UR8][R4.64] ;  /* 0x0000000804047981 */ /* 0x000f64000c1e1b00 */
[----:B------:R-:W-:Y:S02]  /*0b60*/  IMAD.WIDE R8, R25, 0x8, R8 ;  /* 0x0000000819087825 */ /* 0x000fe400078e0208 */
[----:B------:R-:W5:Y:S04]  /*0b70*/  LDG.E.64 R22, desc[UR8][R26.64] ;  /* 0x000000081a167981 */ /* 0x000f68000c1e1b00 */
[----:B------:R-:W5:Y:S01]  /*0b80*/  LDG.E.64 R8, desc[UR8][R8.64] ;  /* 0x0000000808087981 */ /* 0x000f62000c1e1b00 */
[----:B------:R-:W-:Y:S01]  /*0b90*/  FSEL R25, RZ, 1.875, P0 ;  /* 0x3ff00000ff197808 */ /* 0x000fe20000000000 */
[----:B------:R-:W-:Y:S01]  /*0ba0*/  IMAD.MOV.U32 R24, RZ, RZ, RZ ;  /* 0x000000ffff187224 */ /* 0x000fe200078e00ff */
[----:B------:R-:W-:-:S02]  /*0bb0*/  MOV R28, RZ ;  /* 0x000000ff001c7202 */ /* 0x000fc40000000f00 */
[----:B------:R-:W-:-:S04]  /*0bc0*/  FSEL R29, RZ, 1.875, P1 ;  /* 0x3ff00000ff1d7808 */ /* 0x000fc80000800000 */
[----:B------:R-:W0:Y:S08]  /*0bd0*/  F2I.F64.TRUNC R28, R28 ;  /* 0x0000001c001c7311 */ /* 0x000e30000030d100 */
[----:B0-----:R-:W-:Y:S01]  /*0be0*/  I2F.F64 R28, R28 ;  /* 0x0000001c001c7312 */ /* 0x001fe20000201c00 */
[----:B------:R-:W-:-:S04]  /*0bf0*/  IADD3 R3, PT, PT, R3, UR5, RZ ;  /* 0x0000000503037c10 */ /* 0x000fc8000fffe0ff */
[----:B------:R-:W-:Y:S01]  /*0c00*/  ISETP.GE.AND P0, PT, R3, UR4, PT ;  /* 0x0000000403007c0c */ /* 0x000fe2000bf06270 */
[----:B--2---:R-:W-:Y:S02]  /*0c10*/  DADD R18, R20, -R18 ;  /* 0x0000000014127229 */ /* 0x004fe40000000812 */
[----:B------:R-:W0:Y:S08]  /*0c20*/  F2I.F64.TRUNC R20, R24 ;  /* 0x0000001800147311 */ /* 0x000e30000030d100 */
[----:B0-----:R-:W5:Y:S01]  /*0c30*/  I2F.F64 R20, R20 ;  /* 0x0000001400147312 */ /* 0x001f620000201c00 */
[----:B---3--:R-:W-:-:S02]  /*0c40*/  DADD R14, R16, R14 ;  /* 0x00000000100e7229 */ /* 0x008fc4000000000e */
[----:B----4-:R-:W-:Y:S02]  /*0c50*/  DADD R6, -R6, R18 ;  /* 0x0000000006067229 */ /* 0x010fe40000000112 */
[----:B-----5:R-:W-:-:S06]  /*0c60*/  DFMA R4, -R4, R20, R12 ;  /* 0x000000140404722b */ /* 0x020fcc000000010c */
[----:B------:R-:W-:Y:S02]  /*0c70*/  DADD R6, R10, R6 ;  /* 0x000000000a067229 */ /* 0x000fe40000000006 */
[----:B------:R-:W-:Y:S02]  /*0c80*/  DADD R14, R22, R14 ;  /* 0x00000000160e7229 */ /* 0x000fe4000000000e */
[----:B------:R-:W-:-:S06]  /*0c90*/  DFMA R4, R8, R28, R4 ;  /* 0x0000001c0804722b */ /* 0x000fcc0000000004 */
[----:B------:R-:W-:-:S08]  /*0ca0*/  DADD R6, R6, R14 ;  /* 0x0000000006067229 */ /* 0x000fd0000000000e */
[----:B------:R-:W-:-:S07]  /*0cb0*/  DFMA R4, R4, -0.5, R6 ;  /* 0xbfe000000404782b */ /* 0x000fce0000000006 */
[----:B------:R0:W-:Y:S01]  /*0cc0*/  STG.E.64 desc[UR8][R26.64], R4 ;  /* 0x000000041a007986 */ /* 0x0001e2000c101b08 */
[----:B------:R-:W-:Y:S05]  /*0cd0*/  @!P0 BRA `(.L_x_21) ;  /* 0xfffffff400388947 */ /* 0x000fea000383ffff */
[----:B------:R-:W-:Y:S05]  /*0ce0*/  EXIT ;  /* 0x000000000000794d */ /* 0x000fea0003800000 */
.L_x_22:
        /* <DEDUP_REMOVED lines=9> */
.L_x_29:


//--------------------- .text._Z7stretchPdS_i     --------------------------
	.section	.text._Z7stretchPdS_i,"ax",@progbits
	.align	128
        .global         _Z7stretchPdS_i
        .type           _Z7stretchPdS_i,@function
        .size           _Z7stretchPdS_i,(.L_x_30 - _Z7stretchPdS_i)
        .other          _Z7stretchPdS_i,@"STO_CUDA_ENTRY STV_DEFAULT"
_Z7stretchPdS_i:
.text._Z7stretchPdS_i:
[----:B------:R-:W-:Y:S01]  /*0000*/  LDC R1, c[0x0][0x37c] ;  /* 0x0000df00ff017b82 */ /* 0x000fe20000000800 */
[----:B------:R-:W0:Y:S07]  /*0010*/  S2R R8, SR_TID.X ;  /* 0x0000000000087919 */ /* 0x000e2e0000002100 */
[----:B------:R-:W0:Y:S01]  /*0020*/  S2UR UR4, SR_CTAID.X ;  /* 0x00000000000479c3 */ /* 0x000e220000002500 */
[----:B------:R-:W1:Y:S07]  /*0030*/  LDCU UR6, c[0x0][0x390] ;  /* 0x00007200ff0677ac */ /* 0x000e6e0008000800 */
[----:B------:R-:W0:Y:S01]  /*0040*/  LDC R11, c[0x0][0x360] ;  /* 0x0000d800ff0b7b82 */ /* 0x000e220000000800 */
[----:B------:R-:W2:Y:S01]  /*0050*/  LDCU UR5, c[0x0][0x370] ;  /* 0x00006e00ff0577ac */ /* 0x000ea20008000800 */
[----:B-1----:R-:W-:-:S04]  /*0060*/  IMAD.U32 R7, RZ, RZ, UR6 ;  /* 0x00000006ff077e24 */ /* 0x002fc8000f8e00ff */
[----:B------:R-:W-:Y:S02]  /*0070*/  IMAD R0, R7, R7, RZ ;  /* 0x0000000707007224 */ /* 0x000fe400078e02ff */
[C---:B0-----:R-:W-:Y:S02]  /*0080*/  IMAD R8, R11.reuse, UR4, R8 ;  /* 0x000000040b087c24 */ /* 0x041fe4000f8e0208 */
[----:B--2---:R-:W-:-:S03]  /*0090*/  IMAD R11, R11, UR5, RZ ;  /* 0x000000050b0b7c24 */ /* 0x004fc6000f8e02ff */
[----:B------:R-:W-:-:S13]  /*00a0*/  ISETP.GE.AND P0, PT, R8, R0, PT ;  /* 0x000000000800720c */ /* 0x000fda0003f06270 */
[----:B------:R-:W-:Y:S05]  /*00b0*/  @P0 EXIT ;  /* 0x000000000000094d */ /* 0x000fea0003800000 */
[----:B------:R-:W0:Y:S01]  /*00c0*/  I2F.U32.RP R9, R11 ;  /* 0x0000000b00097306 */ /* 0x000e220000209000 */
[C---:B------:R-:W-:Y:S01]  /*00d0*/  IMAD.IADD R5, R11.reuse, 0x1, R8 ;  /* 0x000000010b057824 */ /* 0x040fe200078e0208 */
[----:B------:R-:W-:Y:S01]  /*00e0*/  IADD3 R13, PT, PT, RZ, -R11, RZ ;  /* 0x8000000bff0d7210 */ /* 0x000fe20007ffe0ff */
[----:B------:R-:W1:Y:S01]  /*00f0*/  LDCU.64 UR4, c[0x0][0x358] ;  /* 0x00006b00ff0477ac */ /* 0x000e620008000a00 */
[----:B------:R-:W-:Y:S01]  /*0100*/  ISETP.NE.U32.AND P2, PT, R11, RZ, PT ;  /* 0x000000ff0b00720c */ /* 0x000fe20003f45070 */
[----:B------:R-:W-:Y:S01]  /*0110*/  BSSY.RECONVERGENT B0, `(.L_x_23) ;  /* 0x0000047000007945 */ /* 0x000fe20003800200 */
[----:B------:R-:W-:Y:S01]  /*0120*/  ISETP.GE.AND P0, PT, R5, R0, PT ;  /* 0x000000000500720c */ /* 0x000fe20003f06270 */
[----:B------:R-:W2:Y:S01]  /*0130*/  LDCU UR6, c[0x0][0x390] ;  /* 0x00007200ff0677ac */ /* 0x000ea20008000800 */
[----:B------:R-:W-:Y:S02]  /*0140*/  VIMNMX R4, PT, PT, R0, R5, !PT ;  /* 0x0000000500047248 */ /* 0x000fe40007fe0100 */
[----:B------:R-:W-:-:S04]  /*0150*/  SEL R6, RZ, 0x1, P0 ;  /* 0x00000001ff067807 */ /* 0x000fc80000000000 */
[----:B------:R-:W-:Y:S01]  /*0160*/  IADD3 R4, PT, PT, R4, -R5, -R6 ;  /* 0x8000000504047210 */ /* 0x000fe20007ffe806 */
[----:B0-----:R-:W0:Y:S02]  /*0170*/  MUFU.RCP R9, R9 ;  /* 0x0000000900097308 */ /* 0x001e240000001000 */
[----:B0-----:R-:W-:-:S06]  /*0180*/  VIADD R2, R9, 0xffffffe ;  /* 0x0ffffffe09027836 */ /* 0x001fcc0000000000 */
[----:B------:R0:W3:Y:S02]  /*0190*/  F2I.FTZ.U32.TRUNC.NTZ R3, R2 ;  /* 0x0000000200037305 */ /* 0x0000e4000021f000 */
[----:B0-----:R-:W-:Y:S02]  /*01a0*/  IMAD.MOV.U32 R2, RZ, RZ, RZ ;  /* 0x000000ffff027224 */ /* 0x001fe400078e00ff */
[----:B---3--:R-:W-:-:S04]  /*01b0*/  IMAD R13, R13, R3, RZ ;  /* 0x000000030d0d7224 */ /* 0x008fc800078e02ff */
[----:B------:R-:W-:-:S06]  /*01c0*/  IMAD.HI.U32 R3, R3, R13, R2 ;  /* 0x0000000d03037227 */ /* 0x000fcc00078e0002 */
[----:B------:R-:W-:-:S05]  /*01d0*/  IMAD.HI.U32 R3, R3, R4, RZ ;  /* 0x0000000403037227 */ /* 0x000fca00078e00ff */
[----:B------:R-:W-:-:S05]  /*01e0*/  IADD3 R2, PT, PT, -R3, RZ, RZ ;  /* 0x000000ff03027210 */ /* 0x000fca0007ffe1ff */
[----:B------:R-:W-:-:S05]  /*01f0*/  IMAD R4, R11, R2, R4 ;  /* 0x000000020b047224 */ /* 0x000fca00078e0204 */
[----:B------:R-:W-:-:S13]  /*0200*/  ISETP.GE.U32.AND P0, PT, R4, R11, PT ;  /* 0x0000000b0400720c */ /* 0x000fda0003f06070 */
[----:B------:R-:W-:Y:S01]  /*0210*/  @P0 IMAD.IADD R4, R4, 0x1, -R11 ;  /* 0x0000000104040824 */ /* 0x000fe200078e0a0b */
[----:B------:R-:W-:-:S04]  /*0220*/  @P0 IADD3 R3, PT, PT, R3, 0x1, RZ ;  /* 0x0000000103030810 */ /* 0x000fc80007ffe0ff */
[----:B------:R-:W-:-:S13]  /*0230*/  ISETP.GE.U32.AND P1, PT, R4, R11, PT ;  /* 0x0000000b0400720c */ /* 0x000fda0003f26070 */
[----:B------:R-:W-:Y:S01]  /*0240*/  @P1 VIADD R3, R3, 0x1 ;  /* 0x0000000103031836 */ /* 0x000fe20000000000 */
[----:B------:R-:W-:-:S04]  /*0250*/  @!P2 LOP3.LUT R3, RZ, R11, RZ, 0x33, !PT ;  /* 0x0000000bff03a212 */ /* 0x000fc800078e33ff */
[----:B------:R-:W-:-:S04]  /*0260*/  IADD3 R9, PT, PT, R6, R3, RZ ;  /* 0x0000000306097210 */ /* 0x000fc80007ffe0ff */
[C---:B------:R-:W-:Y:S02]  /*0270*/  LOP3.LUT R2, R9.reuse, 0x3, RZ, 0xc0, !PT ;  /* 0x0000000309027812 */ /* 0x040fe400078ec0ff */
[----:B------:R-:W-:Y:S02]  /*0280*/  ISETP.GE.U32.AND P0, PT, R9, 0x3, PT ;  /* 0x000000030900780c */ /* 0x000fe40003f06070 */
[----:B------:R-:W-:-:S13]  /*0290*/  ISETP.NE.AND P1, PT, R2, 0x3, PT ;  /* 0x000000030200780c */ /* 0x000fda0003f25270 */
[----:B-12---:R-:W-:Y:S05]  /*02a0*/  @!P1 BRA `(.L_x_24) ;  /* 0x0000000000b49947 */ /* 0x006fea0003800000 */
[-C--:B------:R-:W-:Y:S01]  /*02b0*/  IABS R6, R7.reuse ;  /* 0x0000000700067213 */ /* 0x080fe20000000000 */
[----:B------:R-:W0:Y:S01]  /*02c0*/  LDC.64 R2, c[0x0][0x380] ;  /* 0x0000e000ff027b82 */ /* 0x000e220000000a00 */
[----:B------:R-:W-:Y:S01]  /*02d0*/  VIADD R9, R9, 0x1 ;  /* 0x0000000109097836 */ /* 0x000fe20000000000 */
[----:B------:R-:W-:Y:S01]  /*02e0*/  ISETP.NE.AND P1, PT, R7, RZ, PT ;  /* 0x000000ff0700720c */ /* 0x000fe20003f25270 */
[----:B------:R-:W1:Y:S03]  /*02f0*/  I2F.RP R10, R6 ;  /* 0x00000006000a7306 */ /* 0x000e660000209400 */
[----:B------:R-:W-:Y:S02]  /*0300*/  LOP3.LUT R14, R9, 0x3, RZ, 0xc0, !PT ;  /* 0x00000003090e7812 */ /* 0x000fe400078ec0ff */
[----:B------:R-:W2:Y:S03]  /*0310*/  LDC.64 R4, c[0x0][0x388] ;  /* 0x0000e200ff047b82 */ /* 0x000ea60000000a00 */
[----:B-1----:R-:W1:Y:S02]  /*0320*/  MUFU.RCP R10, R10 ;  /* 0x0000000a000a7308 */ /* 0x002e640000001000 */
[----:B-1----:R-:W-:Y:S01]  /*0330*/  VIADD R12, R10, 0xffffffe ;  /* 0x0ffffffe0a0c7836 */ /* 0x002fe20000000000 */
[----:B------:R-:W-:-:S05]  /*0340*/  LOP3.LUT R10, RZ, R7, RZ, 0x33, !PT ;  /* 0x00000007ff0a7212 */ /* 0x000fca00078e33ff */
[----:B------:R1:W3:Y:S02]  /*0350*/  F2I.FTZ.U32.TRUNC.NTZ R13, R12 ;  /* 0x0000000c000d7305 */ /* 0x0002e4000021f000 */
[----:B-1----:R-:W-:Y:S01]  /*0360*/  HFMA2 R12, -RZ, RZ, 0, 0 ;  /* 0x00000000ff0c7431 */ /* 0x002fe200000001ff */
[----:B---3--:R-:W-:-:S05]  /*0370*/  IADD3 R15, PT, PT, RZ, -R13, RZ ;  /* 0x8000000dff0f7210 */ /* 0x008fca0007ffe0ff */
[----:B------:R-:W-:-:S04]  /*0380*/  IMAD R15, R15, R6, RZ ;  /* 0x000000060f0f7224 */ /* 0x000fc800078e02ff */
[----:B------:R-:W-:-:S04]  /*0390*/  IMAD.HI.U32 R9, R13, R15, R12 ;  /* 0x0000000f0d097227 */ /* 0x000fc800078e000c */
[----:B0-2---:R-:W-:-:S07]  /*03a0*/  IMAD.MOV R12, RZ, RZ, -R14 ;  /* 0x000000ffff0c7224 */ /* 0x005fce00078e0a0e */
.L_x_25:
[----:B0-----:R-:W-:Y:S01]  /*03b0*/  IABS R14, R8 ;  /* 0x00000008000e7213 */ /* 0x001fe20000000000 */
[----:B------:R-:W-:Y:S01]  /*03c0*/  IMAD.WIDE R20, R8, 0x8, R4 ;  /* 0x0000000808147825 */ /* 0x000fe200078e0204 */
[----:B------:R-:W-:-:S03]  /*03d0*/  MOV R7, UR6 ;  /* 0x0000000600077c02 */ /* 0x000fc60008000f00 */
[----:B------:R-:W-:Y:S01]  /*03e0*/  IMAD.HI.U32 R13, R9, R14, RZ ;  /* 0x0000000e090d7227 */ /* 0x000fe200078e00ff */
[----:B------:R-:W-:-:S03]  /*03f0*/  IABS R16, R7 ;  /* 0x0000000700107213 */ /* 0x000fc60000000000 */
[----:B------:R-:W-:-:S04]  /*0400*/  IMAD.MOV R15, RZ, RZ, -R13 ;  /* 0x000000ffff0f7224 */ /* 0x000fc800078e0a0d */
[----:B------:R-:W-:Y:S01]  /*0410*/  IMAD R15, R16, R15, R14 ;  /* 0x0000000f100f7224 */ /* 0x000fe200078e020e */
[----:B------:R-:W-:-:S04]  /*0420*/  LOP3.LUT R14, R8, R7, RZ, 0x3c, !PT ;  /* 0x00000007080e7212 */ /* 0x000fc800078e3cff */
[----:B------:R-:W-:Y:S02]  /*0430*/  ISETP.GT.U32.AND P3, PT, R6, R15, PT ;  /* 0x0000000f0600720c */ /* 0x000fe40003f64070 */
[----:B------:R-:W-:-:S11]  /*0440*/  ISETP.GE.AND P4, PT, R14, RZ, PT ;  /* 0x000000ff0e00720c */ /* 0x000fd60003f86270 */
[----:B------:R-:W-:Y:S01]  /*0450*/  @!P3 IADD3 R15, PT, PT, R15, -R16, RZ ;  /* 0x800000100f0fb210 */ /* 0x000fe20007ffe0ff */
[----:B------:R-:W-:-:S03]  /*0460*/  @!P3 VIADD R13, R13, 0x1 ;  /* 0x000000010d0db836 */ /* 0x000fc60000000000 */
[----:B------:R-:W-:-:S13]  /*0470*/  ISETP.GE.U32.AND P2, PT, R15, R6, PT ;  /* 0x000000060f00720c */ /* 0x000fda0003f46070 */
[----:B------:R-:W-:-:S05]  /*0480*/  @P2 IADD3 R13, PT, PT, R13, 0x1, RZ ;  /* 0x000000010d0d2810 */ /* 0x000fca0007ffe0ff */
[----:B------:R-:W-:-:S05]  /*0490*/  @!P4 IMAD.MOV R13, RZ, RZ, -R13 ;  /* 0x000000ffff0dc224 */ /* 0x000fca00078e0a0d */
[----:B------:R-:W-:-:S04]  /*04a0*/  SEL R14, R10, R13, !P1 ;  /* 0x0000000d0a0e7207 */ /* 0x000fc80004800000 */
[----:B------:R-:W-:-:S05]  /*04b0*/  IADD3 R13, PT, PT, -R14, RZ, RZ ;  /* 0x000000ff0e0d7210 */ /* 0x000fca0007ffe1ff */
[----:B------:R-:W-:-:S04]  /*04c0*/  IMAD R13, R7, R13, R8 ;  /* 0x0000000d070d7224 */ /* 0x000fc800078e0208 */
[----:B------:R-:W-:Y:S02]  /*04d0*/  IMAD R13, R13, R7, R14 ;  /* 0x000000070d0d7224 */ /* 0x000fe400078e020e */
[----:B------:R-:W2:Y:S02]  /*04e0*/  LDG.E.64 R14, desc[UR4][R20.64] ;  /* 0x00000004140e7981 */ /* 0x000ea4000c1e1b00 */
[----:B------:R-:W-:-:S06]  /*04f0*/  IMAD.WIDE R16, R13, 0x8, R4 ;  /* 0x000000080d107825 */ /* 0x000fcc00078e0204 */
[----:B------:R-:W2:Y:S01]  /*0500*/  LDG.E.64 R16, desc[UR4][R16.64] ;  /* 0x0000000410107981 */ /* 0x000ea2000c1e1b00 */
[----:B------:R-:W-:-:S04]  /*0510*/  IMAD.WIDE R18, R8, 0x8, R2 ;  /* 0x0000000808127825 */ /* 0x000fc800078e0202 */
[----:B------:R-:W-:-:S05]  /*0520*/  VIADD R12, R12, 0x1 ;  /* 0x000000010c0c7836 */ /* 0x000fca0000000000 */
[----:B------:R-:W-:Y:S02]  /*0530*/  ISETP.NE.AND P2, PT, R12, RZ, PT ;  /* 0x000000ff0c00720c */ /* 0x000fe40003f45270 */
[----:B------:R-:W-:Y:S01]  /*0540*/  IADD3 R8, PT, PT, R11, R8, RZ ;  /* 0x000000080b087210 */ /* 0x000fe20007ffe0ff */
[----:B--2---:R-:W-:-:S07]  /*0550*/  DADD R14, R14, R16 ;  /* 0x000000000e0e7229 */ /* 0x004fce0000000010 */
[----:B------:R0:W-:Y:S03]  /*0560*/  STG.E.64 desc[UR4][R18.64], R14 ;  /* 0x0000000e12007986 */ /* 0x0001e6000c101b04 */
[----:B------:R-:W-:Y:S05]  /*0570*/  @P2 BRA `(.L_x_25) ;  /* 0xfffffffc008c2947 */ /* 0x000fea000383ffff */
.L_x_24:
[----:B------:R-:W-:Y:S05]  /*0580*/  BSYNC.RECONVERGENT B0 ;  /* 0x0000000000007941 */ /* 0x000fea0003800200 */
.L_x_23:
[----:B------:R-:W-:Y:S05]  /*0590*/  @!P0 EXIT ;  /* 0x000000000000894d */ /* 0x000fea0003800000 */
[----:B------:R-:W-:Y:S01]  /*05a0*/  IABS R12, R7 ;  /* 0x00000007000c7213 */ /* 0x000fe20000000000 */
[----:B------:R-:W1:Y:S03]  /*05b0*/  LDC R13, c[0x0][0x390] ;  /* 0x0000e400ff0d7b82 */ /* 0x000e660000000800 */
[----:B------:R-:W2:Y:S05]  /*05c0*/  I2F.RP R9, R12 ;  /* 0x0000000c00097306 */ /* 0x000eaa0000209400 */
[----:B------:R-:W3:Y:S08]  /*05d0*/  LDC.64 R2, c[0x0][0x380] ;  /* 0x0000e000ff027b82 */ /* 0x000ef00000000a00 */
[----:B------:R-:W4:Y:S01]  /*05e0*/  LDC.64 R4, c[0x0][0x388] ;  /* 0x0000e200ff047b82 */ /* 0x000f220000000a00 */
[----:B--2---:R-:W2:Y:S02]  /*05f0*/  MUFU.RCP R9, R9 ;  /* 0x0000000900097308 */ /* 0x004ea40000001000 */
[----:B--2---:R-:W-:-:S06]  /*0600*/  VIADD R6, R9, 0xffffffe ;  /* 0x0ffffffe09067836 */ /* 0x004fcc0000000000 */
[----:B------:R2:W0:Y:S02]  /*0610*/  F2I.FTZ.U32.TRUNC.NTZ R7, R6 ;  /* 0x0000000600077305 */ /* 0x000424000021f000 */
[----:B--2---:R-:W-:Y:S01]  /*0620*/  IMAD.MOV.U32 R6, RZ, RZ, RZ ;  /* 0x000000ffff067224 */ /* 0x004fe200078e00ff */
[----:B0-----:R-:W-:-:S05]  /*0630*/  IADD3 R15, PT, PT, RZ, -R7, RZ ;  /* 0x80000007ff0f7210 */ /* 0x001fca0007ffe0ff */
[----:B------:R-:W-:-:S04]  /*0640*/  IMAD R15, R15, R12, RZ ;  /* 0x0000000c0f0f7224 */ /* 0x000fc800078e02ff */
[----:B-1-34-:R-:W-:-:S07]  /*0650*/  IMAD.HI.U32 R10, R7, R15, R6 ;  /* 0x0000000f070a7227 */ /* 0x01afce00078e0006 */
.L_x_26:
[----:B------:R-:W-:Y:S02]  /*0660*/  IABS R7, R8 ;  /* 0x0000000800077213 */ /* 0x000fe40000000000 */
[-C--:B0-----:R-:W-:Y:S02]  /*0670*/  IABS R14, R13.reuse ;  /* 0x0000000d000e7213 */ /* 0x081fe40000000000 */
[----:B------:R-:W-:Y:S01]  /*0680*/  LOP3.LUT R15, RZ, R13, RZ, 0x33, !PT ;  /* 0x0000000dff0f7212 */ /* 0x000fe200078e33ff */
[----:B------:R-:W-:-:S05]  /*0690*/  IMAD.HI.U32 R10, R10, R7, RZ ;  /* 0x000000070a0a7227 */ /* 0x000fca00078e00ff */
[----:B------:R-:W-:-:S05]  /*06a0*/  IADD3 R6, PT, PT, -R10, RZ, RZ ;  /* 0x000000ff0a067210 */ /* 0x000fca0007ffe1ff */
[----:B------:R-:W-:Y:S01]  /*06b0*/  IMAD R7, R14, R6, R7 ;  /* 0x000000060e077224 */ /* 0x000fe200078e0207 */
[----:B------:R-:W-:-:S04]  /*06c0*/  LOP3.LUT R6, R8, R13, RZ, 0x3c, !PT ;  /* 0x0000000d08067212 */ /* 0x000fc800078e3cff */
[----:B------:R-:W-:Y:S02]  /*06d0*/  ISETP.GT.U32.AND P1, PT, R12, R7, PT ;  /* 0x000000070c00720c */ /* 0x000fe40003f24070 */
[----:B------:R-:W-:-:S11]  /*06e0*/  ISETP.GE.AND P2, PT, R6, RZ, PT ;  /* 0x000000ff0600720c */ /* 0x000fd60003f46270 */
[----:B------:R-:W-:Y:S01]  /*06f0*/  @!P1 IMAD.IADD R7, R7, 0x1, -R14 ;  /* 0x0000000107079824 */ /* 0x000fe200078e0a0e */
[----:B------:R-:W-:-:S04]  /*0700*/  @!P1 IADD3 R10, PT, PT, R10, 0x1, RZ ;  /* 0x000000010a0a9810 */ /* 0x000fc80007ffe0ff */
[----:B------:R-:W-:-:S13]  /*0710*/  ISETP.GE.U32.AND P0, PT, R7, R12, PT ;  /* 0x0000000c0700720c */ /* 0x000fda0003f06070 */
[----:B------:R-:W-:Y:S01]  /*0720*/  @P0 VIADD R10, R10, 0x1 ;  /* 0x000000010a0a0836 */ /* 0x000fe20000000000 */
[----:B------:R-:W-:-:S04]  /*0730*/  ISETP.NE.AND P0, PT, R13, RZ, PT ;  /* 0x000000ff0d00720c */ /* 0x000fc80003f05270 */
[----:B------:R-:W-:-:S04]  /*0740*/  @!P2 IADD3 R10, PT, PT, -R10, RZ, RZ ;  /* 0x000000ff0a0aa210 */ /* 0x000fc80007ffe1ff */
[----:B------:R-:W-:-:S05]  /*0750*/  SEL R10, R15, R10, !P0 ;  /* 0x0000000a0f0a7207 */ /* 0x000fca0004000000 */
[----:B------:R-:W-:-:S04]  /*0760*/  IMAD.MOV R6, RZ, RZ, -R10 ;  /* 0x000000ffff067224 */ /* 0x000fc800078e0a0a */
[----:B------:R-:W-:-:S04]  /*0770*/  IMAD R6, R13, R6, R8 ;  /* 0x000000060d067224 */ /* 0x000fc800078e0208 */
[----:B------:R-:W-:Y:S02]  /*0780*/  IMAD R19, R6, R13, R10 ;  /* 0x0000000d06137224 */ /* 0x000fe400078e020a */
[----:B------:R-:W-:-:S04]  /*0790*/  IMAD.WIDE R6, R8, 0x8, R4 ;  /* 0x0000000808067825 */ /* 0x000fc800078e0204 */
[----:B------:R-:W-:Y:S01]  /*07a0*/  IMAD.WIDE R18, R19, 0x8, R4 ;  /* 0x0000000813127825 */ /* 0x000fe200078e0204 */
[----:B------:R0:W2:Y:S05]  /*07b0*/  LDG.E.64 R16, desc[UR4][R6.64] ;  /* 0x0000000406107981 */ /* 0x0000aa000c1e1b00 */
[----:B------:R-:W2:Y:S01]  /*07c0*/  LDG.E.64 R18, desc[UR4][R18.64] ;  /* 0x0000000412127981 */ /* 0x000ea2000c1e1b00 */
[----:B------:R-:W1:Y:S01]  /*07d0*/  I2F.RP R9, R14 ;  /* 0x0000000e00097306 */ /* 0x000e620000209400 */
[C---:B------:R-:W-:Y:S01]  /*07e0*/  IADD3 R22, PT, PT, R11.reuse, R8, RZ ;  /* 0x000000080b167210 */ /* 0x040fe20007ffe0ff */
[----:B0-----:R-:W-:-:S03]  /*07f0*/  IMAD.WIDE R6, R11, 0x8, R6 ;  /* 0x000000080b067825 */ /* 0x001fc600078e0206 */
[----:B------:R-:W-:-:S03]  /*0800*/  IABS R12, R22 ;  /* 0x00000016000c7213 */ /* 0x000fc60000000000 */
[----:B-1----:R-:W0:Y:S02]  /*0810*/  MUFU.RCP R9, R9 ;  /* 0x0000000900097308 */ /* 0x002e240000001000 */
[----:B0-----:R-:W-:-:S06]  /*0820*/  IADD3 R20, PT, PT, R9, 0xffffffe, RZ ;  /* 0x0ffffffe09147810 */ /* 0x001fcc0007ffe0ff */
[----:B------:R0:W1:Y:S02]  /*0830*/  F2I.FTZ.U32.TRUNC.NTZ R21, R20 ;  /* 0x0000001400157305 */ /* 0x000064000021f000 */
[----:B0-----:R-:W-:Y:S02]  /*0840*/  IMAD.MOV.U32 R20, RZ, RZ, RZ ;  /* 0x000000ffff147224 */ /* 0x001fe400078e00ff */
[----:B-1----:R-:W-:-:S04]  /*0850*/  IMAD.MOV R23, RZ, RZ, -R21 ;  /* 0x000000ffff177224 */ /* 0x002fc800078e0a15 */
[----:B------:R-:W-:-:S04]  /*0860*/  IMAD R23, R23, R14, RZ ;  /* 0x0000000e17177224 */ /* 0x000fc800078e02ff */
[----:B------:R-:W-:Y:S01]  /*0870*/  IMAD.HI.U32 R10, R21, R23, R20 ;  /* 0x00000017150a7227 */ /* 0x000fe200078e0014 */
[----:B------:R-:W-:Y:S02]  /*0880*/  MOV R21, R12 ;  /* 0x0000000c00157202 */ /* 0x000fe40000000f00 */
[----:B------:R-:W-:-:S03]  /*0890*/  LOP3.LUT R20, R22, R13, RZ, 0x3c, !PT ;  /* 0x0000000d16147212 */ /* 0x000fc600078e3cff */
[----:B------:R-:W-:Y:S01]  /*08a0*/  IMAD.HI.U32 R9, R10, R21, RZ ;  /* 0x000000150a097227 */ /* 0x000fe200078e00ff */
[----:B------:R-:W-:-:S03]  /*08b0*/  ISETP.GE.AND P3, PT, R20, RZ, PT ;  /* 0x000000ff1400720c */ /* 0x000fc60003f66270 */
[----:B------:R-:W-:-:S04]  /*08c0*/  IMAD.MOV R12, RZ, RZ, -R9 ;  /* 0x000000ffff0c7224 */ /* 0x000fc800078e0a09 */
[----:B------:R-:W-:Y:S01]  /*08d0*/  IMAD R21, R14, R12, R21 ;  /* 0x0000000c0e157224 */ /* 0x000fe200078e0215 */
[----:B------:R-:W-:-:S04]  /*08e0*/  MOV R12, R14 ;  /* 0x0000000e000c7202 */ /* 0x000fc80000000f00 */
[----:B------:R-:W-:-:S13]  /*08f0*/  ISETP.GT.U32.AND P2, PT, R12, R21, PT ;  /* 0x000000150c00720c */ /* 0x000fda0003f44070 */
[----:B------:R-:W-:Y:S01]  /*0900*/  @!P2 IMAD.IADD R21, R21, 0x1, -R14 ;  /* 0x000000011515a824 */ /* 0x000fe200078e0a0e */
[----:B------:R-:W-:-:S04]  /*0910*/  @!P2 IADD3 R9, PT, PT, R9, 0x1, RZ ;  /* 0x000000010909a810 */ /* 0x000fc80007ffe0ff */
[----:B------:R-:W-:-:S13]  /*0920*/  ISETP.GE.U32.AND P1, PT, R21, R12, PT ;  /* 0x0000000c1500720c */ /* 0x000fda0003f26070 */
[----:B------:R-:W-:-:S05]  /*0930*/  @P1 VIADD R9, R9, 0x1 ;  /* 0x0000000109091836 */ /* 0x000fca0000000000 */
[----:B------:R-:W-:-:S04]  /*0940*/  @!P3 IADD3 R9, PT, PT, -R9, RZ, RZ ;  /* 0x000000ff0909b210 */ /* 0x000fc80007ffe1ff */
[----:B------:R-:W-:-:S05]  /*0950*/  SEL R20, R15, R9, !P0 ;  /* 0x000000090f147207 */ /* 0x000fca0004000000 */
[----:B------:R-:W-:-:S04]  /*0960*/  IMAD.MOV R9, RZ, RZ, -R20 ;  /* 0x000000ffff097224 */ /* 0x000fc800078e0a14 */
[----:B------:R-:W-:-:S04]  /*0970*/  IMAD R9, R13, R9, R22 ;  /* 0x000000090d097224 */ /* 0x000fc800078e0216 */
[----:B------:R-:W-:Y:S02]  /*0980*/  IMAD R21, R9, R13, R20 ;  /* 0x0000000d09157224 */ /* 0x000fe400078e0214 */
[----:B------:R-:W-:-:S04]  /*0990*/  IMAD.WIDE R8, R8, 0x8, R2 ;  /* 0x0000000808087825 */ /* 0x000fc800078e0202 */
[----:B------:R-:W-:Y:S01]  /*09a0*/  IMAD.WIDE R20, R21, 0x8, R4 ;  /* 0x0000000815147825 */ /* 0x000fe200078e0204 */
[----:B--2---:R-:W-:-:S07]  /*09b0*/  DADD R18, R16, R18 ;  /* 0x0000000010127229 */ /* 0x004fce0000000012 */
[----:B------:R0:W-:Y:S04]  /*09c0*/  STG.E.64 desc[UR4][R8.64], R18 ;  /* 0x0000001208007986 */ /* 0x0001e8000c101b04 */
[----:B------:R1:W2:Y:S04]  /*09d0*/  LDG.E.64 R16, desc[UR4][R6.64] ;  /* 0x0000000406107981 */ /* 0x0002a8000c1e1b00 */
[----:B------:R-:W2:Y:S01]  /*09e0*/  LDG.E.64 R20, desc[UR4][R20.64] ;  /* 0x0000000414147981 */ /* 0x000ea2000c1e1b00 */
[----:B------:R-:W-:-:S04]  /*09f0*/  IADD3 R22, PT, PT, R11, R22, RZ ;  /* 0x000000160b167210 */ /* 0x000fc80007ffe0ff */
[----:B------:R-:W-:Y:S01]  /*0a00*/  IABS R25, R22 ;  /* 0x0000001600197213 */ /* 0x000fe20000000000 */
[----:B0-----:R-:W-:Y:S01]  /*0a10*/  IMAD.WIDE R8, R11, 0x8, R8 ;  /* 0x000000080b087825 */ /* 0x001fe200078e0208 */
[----:B------:R-:W-:-:S03]  /*0a20*/  LOP3.LUT R18, R22, R13, RZ, 0x3c, !PT ;  /* 0x0000000d16127212 */ /* 0x000fc600078e3cff */
[----:B------:R-:W-:Y:S01]  /*0a30*/  IMAD.HI.U32 R23, R10, R25, RZ ;  /* 0x000000190a177227 */ /* 0x000fe200078e00ff */
[----:B------:R-:W-:-:S03]  /*0a40*/  ISETP.GE.AND P3, PT, R18, RZ, PT ;  /* 0x000000ff1200720c */ /* 0x000fc60003f66270 */
[----:B------:R-:W-:Y:S02]  /*0a50*/  IMAD.MOV R24, RZ, RZ, -R23 ;  /* 0x000000ffff187224 */ /* 0x000fe400078e0a17 */
[----:B-1----:R-:W-:-:S04]  /*0a60*/  IMAD.WIDE R6, R11, 0x8, R6 ;  /* 0x000000080b067825 */ /* 0x002fc800078e0206 */
[----:B------:R-:W-:-:S05]  /*0a70*/  IMAD R25, R14, R24, R25 ;  /* 0x000000180e197224 */ /* 0x000fca00078e0219 */
[----:B------:R-:W-:-:S13]  /*0a80*/  ISETP.GT.U32.AND P2, PT, R12, R25, PT ;  /* 0x000000190c00720c */ /* 0x000fda0003f44070 */
        /* <DEDUP_REMOVED lines=8> */
[----:B------:R-:W-:-:S04]  /*0b10*/  IMAD R19, R19, R13, R18 ;  /* 0x0000000d13137224 */ /* 0x000fc800078e0212 */
[----:B------:R-:W-:Y:S01]  /*0b20*/  IMAD.WIDE R18, R19, 0x8, R4 ;  /* 0x0000000813127825 */ /* 0x000fe200078e0204 */
[----:B--2---:R-:W-:-:S07]  /*0b30*/  DADD R16, R16, R20 ;  /* 0x0000000010107229 */ /* 0x004fce0000000014 */
[----:B------:R0:W-:Y:S04]  /*0b40*/  STG.E.64 desc[UR4][R8.64], R16 ;  /* 0x0000001008007986 */ /* 0x0001e8000c101b04 */
[----:B------:R-:W2:Y:S04]  /*0b50*/  LDG.E.64 R18, desc[UR4][R18.64] ;  /* 0x0000000412127981 */ /* 0x000ea8000c1e1b00 */
[----:B------:R1:W2:Y:S01]  /*0b60*/  LDG.E.64 R20, desc[UR4][R6.64] ;  /* 0x0000000406147981 */ /* 0x0002a2000c1e1b00 */
[----:B------:R-:W-:-:S05]  /*0b70*/  IMAD.IADD R22, R11, 0x1, R22 ;  /* 0x000000010b167824 */ /* 0x000fca00078e0216 */
[----:B------:R-:W-:Y:S01]  /*0b80*/  IABS R25, R22 ;  /* 0x0000001600197213 */ /* 0x000fe20000000000 */
[----:B-1----:R-:W-:-:S04]  /*0b90*/  IMAD.WIDE R6, R11, 0x8, R6 ;  /* 0x000000080b067825 */ /* 0x002fc800078e0206 */
[----:B------:R-:W-:-:S05]  /*0ba0*/  IMAD.HI.U32 R23, R10, R25, RZ ;  /* 0x000000190a177227 */ /* 0x000fca00078e00ff */
[----:B------:R-:W-:-:S05]  /*0bb0*/  IADD3 R24, PT, PT, -R23, RZ, RZ ;  /* 0x000000ff17187210 */ /* 0x000fca0007ffe1ff */
[----:B------:R-:W-:-:S05]  /*0bc0*/  IMAD R25, R14, R24, R25 ;  /* 0x000000180e197224 */ /* 0x000fca00078e0219 */
[----:B------:R-:W-:-:S13]  /*0bd0*/  ISETP.GT.U32.AND P2, PT, R12, R25, PT ;  /* 0x000000190c00720c */ /* 0x000fda0003f44070 */
[----:B------:R-:W-:Y:S01]  /*0be0*/  @!P2 IMAD.IADD R25, R25, 0x1, -R14 ;  /* 0x000000011919a824 */ /* 0x000fe200078e0a0e */
[----:B------:R-:W-:Y:S02]  /*0bf0*/  LOP3.LUT R14, R22, R13, RZ, 0x3c, !PT ;  /* 0x0000000d160e7212 */ /* 0x000fe400078e3cff */
[----:B------:R-:W-:Y:S02]  /*0c00*/  @!P2 IADD3 R23, PT, PT, R23, 0x1, RZ ;  /* 0x000000011717a810 */ /* 0x000fe40007ffe0ff */
[----:B------:R-:W-:Y:S02]  /*0c10*/  ISETP.GE.U32.AND P1, PT, R25, R12, PT ;  /* 0x0000000c1900720c */ /* 0x000fe40003f26070 */
[----:B------:R-:W-:-:S11]  /*0c20*/  ISETP.GE.AND P3, PT, R14, RZ, PT ;  /* 0x000000ff0e00720c */ /* 0x000fd60003f66270 */
[----:B------:R-:W-:-:S05]  /*0c30*/  @P1 VIADD R23, R23, 0x1 ;  /* 0x0000000117171836 */ /* 0x000fca0000000000 */
[----:B------:R-:W-:-:S04]  /*0c40*/  @!P3 IADD3 R23, PT, PT, -R23, RZ, RZ ;  /* 0x000000ff1717b210 */ /* 0x000fc80007ffe1ff */
[----:B------:R-:W-:-:S05]  /*0c50*/  SEL R14, R15, R23, !P0 ;  /* 0x000000170f0e7207 */ /* 0x000fca0004000000 */
[----:B------:R-:W-:-:S04]  /*0c60*/  IMAD.MOV R15, RZ, RZ, -R14 ;  /* 0x000000ffff0f7224 */ /* 0x000fc800078e0a0e */
[----:B------:R-:W-:-:S04]  /*0c70*/  IMAD R15, R13, R15, R22 ;  /* 0x0000000f0d0f7224 */ /* 0x000fc800078e0216 */
[----:B0-----:R-:W-:Y:S02]  /*0c80*/  IMAD R17, R15, R13, R14 ;  /* 0x0000000d0f117224 */ /* 0x001fe400078e020e */
[----:B------:R-:W-:-:S04]  /*0c90*/  IMAD.WIDE R14, R11, 0x8, R8 ;  /* 0x000000080b0e7825 */ /* 0x000fc800078e0208 */
[----:B------:R-:W-:Y:S01]  /*0ca0*/  IMAD.WIDE R16, R17, 0x8, R4 ;  /* 0x0000000811107825 */ /* 0x000fe200078e0204 */
[----:B--2---:R-:W-:-:S07]  /*0cb0*/  DADD R18, R20, R18 ;  /* 0x0000000014127229 */ /* 0x004fce0000000012 */
[----:B------:R0:W-:Y:S04]  /*0cc0*/  STG.E.64 desc[UR4][R14.64], R18 ;  /* 0x000000120e007986 */ /* 0x0001e8000c101b04 */
[----:B------:R-:W2:Y:S04]  /*0cd0*/  LDG.E.64 R6, desc[UR4][R6.64] ;  /* 0x0000000406067981 */ /* 0x000ea8000c1e1b00 */
[----:B------:R-:W2:Y:S01]  /*0ce0*/  LDG.E.64 R16, desc[UR4][R16.64] ;  /* 0x0000000410107981 */ /* 0x000ea2000c1e1b00 */
[C---:B------:R-:W-:Y:S01]  /*0cf0*/  IMAD.WIDE R24, R11.reuse, 0x8, R14 ;  /* 0x000000080b187825 */ /* 0x040fe200078e020e */
[----:B------:R-:W-:-:S04]  /*0d00*/  IADD3 R8, PT, PT, R11, R22, RZ ;  /* 0x000000160b087210 */ /* 0x000fc80007ffe0ff */
[----:B------:R-:W-:Y:S01]  /*0d10*/  ISETP.GE.AND P0, PT, R8, R0, PT ;  /* 0x000000000800720c */ /* 0x000fe20003f06270 */
[----:B--2---:R-:W-:-:S07]  /*0d20*/  DADD R20, R6, R16 ;  /* 0x0000000006147229 */ /* 0x004fce0000000010 */
[----:B------:R0:W-:Y:S05]  /*0d30*/  STG.E.64 desc[UR4][R24.64], R20 ;  /* 0x0000001418007986 */ /* 0x0001ea000c101b04 */
[----:B------:R-:W-:Y:S05]  /*0d40*/  @!P0 BRA `(.L_x_26) ;  /* 0xfffffff800448947 */ /* 0x000fea000383ffff */
[----:B------:R-:W-:Y:S05]  /*0d50*/  EXIT ;  /* 0x000000000000794d */ /* 0x000fea0003800000 */
.L_x_27:
        /* <DEDUP_REMOVED lines=10> */
.L_x_30:


//--------------------- .nv.shared._Z9spmv_cuspjPKdPKiS2_S0_Pd --------------------------
	.section	.nv.shared._Z9spmv_cuspjPKdPKiS2_S0_Pd,"aw",@nobits
	.sectionflags	@""
	.align	8
.nv.shared._Z9spmv_cuspjPKdPKiS2_S0_Pd:
	.zero		3264


//--------------------- .nv.shared.reserved.0     --------------------------
	.section	.nv.shared.reserved.0,"aw",@nobits
	.weak		__nv_reservedSMEM_offset_0_alias
	.size		__nv_reservedSMEM_offset_0_alias, 0, 64
	.other		__nv_reservedSMEM_offset_0_alias,@"STO_CUDA_RESERVED_SHARED STV_DEFAULT"
__nv_reservedSMEM_offset_0_alias:
	.zero		0
	.zero		64


//--------------------- .nv.constant0._Z9spmv_cuspjPKdPKiS2_S0_Pd --------------------------
	.section	.nv.constant0._Z9spmv_cuspjPKdPKiS2_S0_Pd,"a",@progbits
	.sectionflags	@""
	.align	4
.nv.constant0._Z9spmv_cuspjPKdPKiS2_S0_Pd:
	.zero		944


//--------------------- .nv.constant0._Z26kernel_update_hess_stretchPdiS_S_S_S_ii --------------------------
	.section	.nv.constant0._Z26kernel_update_hess_stretchPdiS_S_S_S_ii,"a",@progbits
	.sectionflags	@""
	.align	4
.nv.constant0._Z26kernel_update_hess_stretchPdiS_S_S_S_ii:
	.zero		952


//--------------------- .nv.constant0._Z7stretchPdS_i --------------------------
	.section	.nv.constant0._Z7stretchPdS_i,"a",@progbits
	.sectionflags	@""
	.align	4
.nv.constant0._Z7stretchPdS_i:
	.zero		916


//--------------------- SYMBOLS --------------------------

	.type		.nv.reservedSmem.offset0,@object
	.size		.nv.reservedSmem.offset0,0x4
	.type		.nv.reservedSmem.cap,@object
	.size		.nv.reservedSmem.cap,0x4
